//
// Generated by NVIDIA NVVM Compiler
//
// Compiler Build ID: CL-36424714
// Cuda compilation tools, release 13.0, V13.0.88
// Based on NVVM 20.0.0
//

.version 9.0
.target sm_100
.address_size 64

	// .globl	_Z17vecAddThreeKernelPcS_S_S_i
.extern .func  (.param .b32 func_retval0) vprintf
(
	.param .b64 vprintf_param_0,
	.param .b64 vprintf_param_1
)
;
.global .align 1 .b8 $str[26] = {76, 79, 79, 80, 32, 111, 110, 32, 73, 78, 68, 69, 88, 32, 37, 100, 32, 80, 65, 83, 83, 32, 37, 100, 10};

.visible .entry _Z17vecAddThreeKernelPcS_S_S_i(
	.param .u64 .ptr .align 1 _Z17vecAddThreeKernelPcS_S_S_i_param_0,
	.param .u64 .ptr .align 1 _Z17vecAddThreeKernelPcS_S_S_i_param_1,
	.param .u64 .ptr .align 1 _Z17vecAddThreeKernelPcS_S_S_i_param_2,
	.param .u64 .ptr .align 1 _Z17vecAddThreeKernelPcS_S_S_i_param_3,
	.param .u32 _Z17vecAddThreeKernelPcS_S_S_i_param_4
)
{
	.reg .pred 	%p<2>;
	.reg .b16 	%rs<6>;
	.reg .b32 	%r<6>;
	.reg .b64 	%rd<14>;

	ld.param.u64 	%rd1, [_Z17vecAddThreeKernelPcS_S_S_i_param_0];
	ld.param.u64 	%rd2, [_Z17vecAddThreeKernelPcS_S_S_i_param_1];
	ld.param.u64 	%rd3, [_Z17vecAddThreeKernelPcS_S_S_i_param_2];
	ld.param.u64 	%rd4, [_Z17vecAddThreeKernelPcS_S_S_i_param_3];
	ld.param.u32 	%r2, [_Z17vecAddThreeKernelPcS_S_S_i_param_4];
	mov.u32 	%r3, %ctaid.x;
	mov.u32 	%r4, %ntid.x;
	mov.u32 	%r5, %tid.x;
	mad.lo.s32 	%r1, %r3, %r4, %r5;
	setp.ge.s32 	%p1, %r1, %r2;
	@%p1 bra 	$L__BB0_2;
	cvta.to.global.u64 	%rd5, %rd1;
	cvta.to.global.u64 	%rd6, %rd2;
	cvta.to.global.u64 	%rd7, %rd3;
	cvta.to.global.u64 	%rd8, %rd4;
	cvt.s64.s32 	%rd9, %r1;
	add.s64 	%rd10, %rd5, %rd9;
	ld.global.u8 	%rs1, [%rd10];
	add.s64 	%rd11, %rd6, %rd9;
	ld.global.u8 	%rs2, [%rd11];
	add.s16 	%rs3, %rs2, %rs1;
	add.s64 	%rd12, %rd7, %rd9;
	ld.global.u8 	%rs4, [%rd12];
	add.s16 	%rs5, %rs3, %rs4;
	add.s64 	%rd13, %rd8, %rd9;
	st.global.u8 	[%rd13], %rs5;
$L__BB0_2:
	ret;

}
	// .globl	_Z17kernComputeForcesPdS_S_S_S_i
.visible .entry _Z17kernComputeForcesPdS_S_S_S_i(
	.param .u64 .ptr .align 1 _Z17kernComputeForcesPdS_S_S_S_i_param_0,
	.param .u64 .ptr .align 1 _Z17kernComputeForcesPdS_S_S_S_i_param_1,
	.param .u64 .ptr .align 1 _Z17kernComputeForcesPdS_S_S_S_i_param_2,
	.param .u64 .ptr .align 1 _Z17kernComputeForcesPdS_S_S_S_i_param_3,
	.param .u64 .ptr .align 1 _Z17kernComputeForcesPdS_S_S_S_i_param_4,
	.param .u32 _Z17kernComputeForcesPdS_S_S_S_i_param_5
)
{
	.local .align 8 .b8 	__local_depot1[8];
	.reg .b64 	%SP;
	.reg .b64 	%SPL;
	.reg .pred 	%p<10>;
	.reg .b32 	%r<37>;
	.reg .b64 	%rd<56>;
	.reg .b64 	%fd<127>;

	mov.u64 	%SPL, __local_depot1;
	cvta.local.u64 	%SP, %SPL;
	ld.param.u64 	%rd18, [_Z17kernComputeForcesPdS_S_S_S_i_param_0];
	ld.param.u64 	%rd19, [_Z17kernComputeForcesPdS_S_S_S_i_param_1];
	ld.param.u64 	%rd20, [_Z17kernComputeForcesPdS_S_S_S_i_param_2];
	ld.param.u64 	%rd16, [_Z17kernComputeForcesPdS_S_S_S_i_param_3];
	ld.param.u64 	%rd17, [_Z17kernComputeForcesPdS_S_S_S_i_param_4];
	ld.param.u32 	%r9, [_Z17kernComputeForcesPdS_S_S_S_i_param_5];
	cvta.to.global.u64 	%rd1, %rd20;
	cvta.to.global.u64 	%rd2, %rd19;
	cvta.to.global.u64 	%rd3, %rd18;
	mov.u32 	%r10, %ctaid.x;
	mov.u32 	%r11, %ntid.x;
	mov.u32 	%r12, %tid.x;
	mad.lo.s32 	%r1, %r10, %r11, %r12;
	setp.ge.s32 	%p1, %r1, %r9;
	setp.lt.s32 	%p2, %r9, 1;
	or.pred  	%p3, %p1, %p2;
	@%p3 bra 	$L__BB1_9;
	cvta.to.global.u64 	%rd21, %rd16;
	cvta.to.global.u64 	%rd22, %rd17;
	mul.wide.s32 	%rd23, %r1, 8;
	add.s64 	%rd4, %rd1, %rd23;
	add.s64 	%rd5, %rd21, %rd23;
	add.s64 	%rd6, %rd22, %rd23;
	and.b32  	%r2, %r9, 3;
	setp.lt.u32 	%p4, %r9, 4;
	mov.b32 	%r36, 0;
	@%p4 bra 	$L__BB1_4;
	add.s64 	%rd55, %rd3, 16;
	add.s64 	%rd54, %rd2, 16;
	add.s64 	%rd53, %rd1, 16;
	mov.b32 	%r34, 0;
	and.b32  	%r36, %r9, 2147483644;
$L__BB1_3:
	.pragma "nounroll";
	add.u64 	%rd24, %SP, 0;
	add.u64 	%rd25, %SPL, 0;
	st.local.v2.u32 	[%rd25], {%r1, %r34};
	mov.u64 	%rd26, $str;
	cvta.global.u64 	%rd27, %rd26;
	{ // callseq 0, 0
	.param .b64 param0;
	st.param.b64 	[param0], %rd27;
	.param .b64 param1;
	st.param.b64 	[param1], %rd24;
	.param .b32 retval0;
	call.uni (retval0), 
	vprintf, 
	(
	param0, 
	param1
	);
	ld.param.b32 	%r15, [retval0];
	} // callseq 0
	ld.global.f64 	%fd1, [%rd55+-16];
	mul.wide.s32 	%rd28, %r1, 8;
	add.s64 	%rd29, %rd3, %rd28;
	ld.global.f64 	%fd2, [%rd29];
	sub.f64 	%fd3, %fd1, %fd2;
	ld.global.f64 	%fd4, [%rd54+-16];
	add.s64 	%rd30, %rd2, %rd28;
	ld.global.f64 	%fd5, [%rd30];
	sub.f64 	%fd6, %fd4, %fd5;
	mul.f64 	%fd7, %fd6, %fd6;
	fma.rn.f64 	%fd8, %fd3, %fd3, %fd7;
	max.f64 	%fd9, %fd8, 0d3F847AE147AE147B;
	ld.global.f64 	%fd10, [%rd4];
	mul.f64 	%fd11, %fd10, 0d3F847AE147AE147B;
	ld.global.f64 	%fd12, [%rd53+-16];
	mul.f64 	%fd13, %fd11, %fd12;
	div.rn.f64 	%fd14, %fd13, %fd9;
	ld.global.f64 	%fd15, [%rd5];
	fma.rn.f64 	%fd16, %fd3, %fd14, %fd15;
	st.global.f64 	[%rd5], %fd16;
	ld.global.f64 	%fd17, [%rd6];
	fma.rn.f64 	%fd18, %fd6, %fd14, %fd17;
	st.global.f64 	[%rd6], %fd18;
	add.s32 	%r17, %r34, 1;
	st.local.v2.u32 	[%rd25], {%r1, %r17};
	{ // callseq 1, 0
	.param .b64 param0;
	st.param.b64 	[param0], %rd27;
	.param .b64 param1;
	st.param.b64 	[param1], %rd24;
	.param .b32 retval0;
	call.uni (retval0), 
	vprintf, 
	(
	param0, 
	param1
	);
	ld.param.b32 	%r18, [retval0];
	} // callseq 1
	ld.global.f64 	%fd19, [%rd55+-8];
	ld.global.f64 	%fd20, [%rd29];
	sub.f64 	%fd21, %fd19, %fd20;
	ld.global.f64 	%fd22, [%rd54+-8];
	ld.global.f64 	%fd23, [%rd30];
	sub.f64 	%fd24, %fd22, %fd23;
	mul.f64 	%fd25, %fd24, %fd24;
	fma.rn.f64 	%fd26, %fd21, %fd21, %fd25;
	max.f64 	%fd27, %fd26, 0d3F847AE147AE147B;
	ld.global.f64 	%fd28, [%rd4];
	mul.f64 	%fd29, %fd28, 0d3F847AE147AE147B;
	ld.global.f64 	%fd30, [%rd53+-8];
	mul.f64 	%fd31, %fd29, %fd30;
	div.rn.f64 	%fd32, %fd31, %fd27;
	ld.global.f64 	%fd33, [%rd5];
	fma.rn.f64 	%fd34, %fd21, %fd32, %fd33;
	st.global.f64 	[%rd5], %fd34;
	ld.global.f64 	%fd35, [%rd6];
	fma.rn.f64 	%fd36, %fd24, %fd32, %fd35;
	st.global.f64 	[%rd6], %fd36;
	add.s32 	%r20, %r34, 2;
	st.local.v2.u32 	[%rd25], {%r1, %r20};
	{ // callseq 2, 0
	.param .b64 param0;
	st.param.b64 	[param0], %rd27;
	.param .b64 param1;
	st.param.b64 	[param1], %rd24;
	.param .b32 retval0;
	call.uni (retval0), 
	vprintf, 
	(
	param0, 
	param1
	);
	ld.param.b32 	%r21, [retval0];
	} // callseq 2
	ld.global.f64 	%fd37, [%rd55];
	ld.global.f64 	%fd38, [%rd29];
	sub.f64 	%fd39, %fd37, %fd38;
	ld.global.f64 	%fd40, [%rd54];
	ld.global.f64 	%fd41, [%rd30];
	sub.f64 	%fd42, %fd40, %fd41;
	mul.f64 	%fd43, %fd42, %fd42;
	fma.rn.f64 	%fd44, %fd39, %fd39, %fd43;
	max.f64 	%fd45, %fd44, 0d3F847AE147AE147B;
	ld.global.f64 	%fd46, [%rd4];
	mul.f64 	%fd47, %fd46, 0d3F847AE147AE147B;
	ld.global.f64 	%fd48, [%rd53];
	mul.f64 	%fd49, %fd47, %fd48;
	div.rn.f64 	%fd50, %fd49, %fd45;
	ld.global.f64 	%fd51, [%rd5];
	fma.rn.f64 	%fd52, %fd39, %fd50, %fd51;
	st.global.f64 	[%rd5], %fd52;
	ld.global.f64 	%fd53, [%rd6];
	fma.rn.f64 	%fd54, %fd42, %fd50, %fd53;
	st.global.f64 	[%rd6], %fd54;
	add.s32 	%r23, %r34, 3;
	st.local.v2.u32 	[%rd25], {%r1, %r23};
	{ // callseq 3, 0
	.param .b64 param0;
	st.param.b64 	[param0], %rd27;
	.param .b64 param1;
	st.param.b64 	[param1], %rd24;
	.param .b32 retval0;
	call.uni (retval0), 
	vprintf, 
	(
	param0, 
	param1
	);
	ld.param.b32 	%r24, [retval0];
	} // callseq 3
	ld.global.f64 	%fd55, [%rd55+8];
	ld.global.f64 	%fd56, [%rd29];
	sub.f64 	%fd57, %fd55, %fd56;
	ld.global.f64 	%fd58, [%rd54+8];
	ld.global.f64 	%fd59, [%rd30];
	sub.f64 	%fd60, %fd58, %fd59;
	mul.f64 	%fd61, %fd60, %fd60;
	fma.rn.f64 	%fd62, %fd57, %fd57, %fd61;
	max.f64 	%fd63, %fd62, 0d3F847AE147AE147B;
	ld.global.f64 	%fd64, [%rd4];
	mul.f64 	%fd65, %fd64, 0d3F847AE147AE147B;
	ld.global.f64 	%fd66, [%rd53+8];
	mul.f64 	%fd67, %fd65, %fd66;
	div.rn.f64 	%fd68, %fd67, %fd63;
	ld.global.f64 	%fd69, [%rd5];
	fma.rn.f64 	%fd70, %fd57, %fd68, %fd69;
	st.global.f64 	[%rd5], %fd70;
	ld.global.f64 	%fd71, [%rd6];
	fma.rn.f64 	%fd72, %fd60, %fd68, %fd71;
	st.global.f64 	[%rd6], %fd72;
	add.s64 	%rd55, %rd55, 32;
	add.s64 	%rd54, %rd54, 32;
	add.s64 	%rd53, %rd53, 32;
	add.s32 	%r34, %r34, 4;
	setp.ne.s32 	%p5, %r34, %r36;
	@%p5 bra 	$L__BB1_3;
$L__BB1_4:
	setp.eq.s32 	%p6, %r2, 0;
	@%p6 bra 	$L__BB1_9;
	setp.eq.s32 	%p7, %r2, 1;
	@%p7 bra 	$L__BB1_7;
	add.u64 	%rd31, %SP, 0;
	add.u64 	%rd32, %SPL, 0;
	st.local.v2.u32 	[%rd32], {%r1, %r36};
	mov.u64 	%rd33, $str;
	cvta.global.u64 	%rd34, %rd33;
	{ // callseq 4, 0
	.param .b64 param0;
	st.param.b64 	[param0], %rd34;
	.param .b64 param1;
	st.param.b64 	[param1], %rd31;
	.param .b32 retval0;
	call.uni (retval0), 
	vprintf, 
	(
	param0, 
	param1
	);
	ld.param.b32 	%r26, [retval0];
	} // callseq 4
	mul.wide.u32 	%rd35, %r36, 8;
	add.s64 	%rd36, %rd3, %rd35;
	ld.global.f64 	%fd73, [%rd36];
	mul.wide.s32 	%rd37, %r1, 8;
	add.s64 	%rd38, %rd3, %rd37;
	ld.global.f64 	%fd74, [%rd38];
	sub.f64 	%fd75, %fd73, %fd74;
	add.s64 	%rd39, %rd2, %rd35;
	ld.global.f64 	%fd76, [%rd39];
	add.s64 	%rd40, %rd2, %rd37;
	ld.global.f64 	%fd77, [%rd40];
	sub.f64 	%fd78, %fd76, %fd77;
	mul.f64 	%fd79, %fd78, %fd78;
	fma.rn.f64 	%fd80, %fd75, %fd75, %fd79;
	max.f64 	%fd81, %fd80, 0d3F847AE147AE147B;
	ld.global.f64 	%fd82, [%rd4];
	mul.f64 	%fd83, %fd82, 0d3F847AE147AE147B;
	add.s64 	%rd41, %rd1, %rd35;
	ld.global.f64 	%fd84, [%rd41];
	mul.f64 	%fd85, %fd83, %fd84;
	div.rn.f64 	%fd86, %fd85, %fd81;
	ld.global.f64 	%fd87, [%rd5];
	fma.rn.f64 	%fd88, %fd75, %fd86, %fd87;
	st.global.f64 	[%rd5], %fd88;
	ld.global.f64 	%fd89, [%rd6];
	fma.rn.f64 	%fd90, %fd78, %fd86, %fd89;
	st.global.f64 	[%rd6], %fd90;
	add.s32 	%r28, %r36, 1;
	st.local.v2.u32 	[%rd32], {%r1, %r28};
	{ // callseq 5, 0
	.param .b64 param0;
	st.param.b64 	[param0], %rd34;
	.param .b64 param1;
	st.param.b64 	[param1], %rd31;
	.param .b32 retval0;
	call.uni (retval0), 
	vprintf, 
	(
	param0, 
	param1
	);
	ld.param.b32 	%r29, [retval0];
	} // callseq 5
	ld.global.f64 	%fd91, [%rd36+8];
	ld.global.f64 	%fd92, [%rd38];
	sub.f64 	%fd93, %fd91, %fd92;
	ld.global.f64 	%fd94, [%rd39+8];
	ld.global.f64 	%fd95, [%rd40];
	sub.f64 	%fd96, %fd94, %fd95;
	mul.f64 	%fd97, %fd96, %fd96;
	fma.rn.f64 	%fd98, %fd93, %fd93, %fd97;
	max.f64 	%fd99, %fd98, 0d3F847AE147AE147B;
	ld.global.f64 	%fd100, [%rd4];
	mul.f64 	%fd101, %fd100, 0d3F847AE147AE147B;
	ld.global.f64 	%fd102, [%rd41+8];
	mul.f64 	%fd103, %fd101, %fd102;
	div.rn.f64 	%fd104, %fd103, %fd99;
	ld.global.f64 	%fd105, [%rd5];
	fma.rn.f64 	%fd106, %fd93, %fd104, %fd105;
	st.global.f64 	[%rd5], %fd106;
	ld.global.f64 	%fd107, [%rd6];
	fma.rn.f64 	%fd108, %fd96, %fd104, %fd107;
	st.global.f64 	[%rd6], %fd108;
	add.s32 	%r36, %r36, 2;
$L__BB1_7:
	and.b32  	%r31, %r9, 1;
	setp.eq.b32 	%p8, %r31, 1;
	not.pred 	%p9, %p8;
	@%p9 bra 	$L__BB1_9;
	add.u64 	%rd42, %SP, 0;
	add.u64 	%rd43, %SPL, 0;
	st.local.v2.u32 	[%rd43], {%r1, %r36};
	mov.u64 	%rd44, $str;
	cvta.global.u64 	%rd45, %rd44;
	{ // callseq 6, 0
	.param .b64 param0;
	st.param.b64 	[param0], %rd45;
	.param .b64 param1;
	st.param.b64 	[param1], %rd42;
	.param .b32 retval0;
	call.uni (retval0), 
	vprintf, 
	(
	param0, 
	param1
	);
	ld.param.b32 	%r32, [retval0];
	} // callseq 6
	mul.wide.u32 	%rd46, %r36, 8;
	add.s64 	%rd47, %rd3, %rd46;
	ld.global.f64 	%fd109, [%rd47];
	mul.wide.s32 	%rd48, %r1, 8;
	add.s64 	%rd49, %rd3, %rd48;
	ld.global.f64 	%fd110, [%rd49];
	sub.f64 	%fd111, %fd109, %fd110;
	add.s64 	%rd50, %rd2, %rd46;
	ld.global.f64 	%fd112, [%rd50];
	add.s64 	%rd51, %rd2, %rd48;
	ld.global.f64 	%fd113, [%rd51];
	sub.f64 	%fd114, %fd112, %fd113;
	mul.f64 	%fd115, %fd114, %fd114;
	fma.rn.f64 	%fd116, %fd111, %fd111, %fd115;
	max.f64 	%fd117, %fd116, 0d3F847AE147AE147B;
	ld.global.f64 	%fd118, [%rd4];
	mul.f64 	%fd119, %fd118, 0d3F847AE147AE147B;
	add.s64 	%rd52, %rd1, %rd46;
	ld.global.f64 	%fd120, [%rd52];
	mul.f64 	%fd121, %fd119, %fd120;
	div.rn.f64 	%fd122, %fd121, %fd117;
	ld.global.f64 	%fd123, [%rd5];
	fma.rn.f64 	%fd124, %fd111, %fd122, %fd123;
	st.global.f64 	[%rd5], %fd124;
	ld.global.f64 	%fd125, [%rd6];
	fma.rn.f64 	%fd126, %fd114, %fd122, %fd125;
	st.global.f64 	[%rd6], %fd126;
$L__BB1_9:
	ret;

}


// ===== COMPILED SASS (sm_100) =====

	.target	sm_100

	.elftype	@"ET_EXEC"


//--------------------- .note.nv.tkinfo           --------------------------
	.section	.note.nv.tkinfo,"",@"SHT_NOTE"
	.sectionflags	@"SHF_NOTE_NV_TKINFO"
	.tkinfo
        /*0018*/ 	.word	0x00000002
        /*0030*/ 	.string	""
        /*0030*/ 	.string	"ptxas"
        /*0030*/ 	.string	"Cuda compilation tools, release 13.0, V13.0.88"
        /*0030*/ 	.string	"Build cuda_13.0.r13.0/compiler.36424714_0"
        /*0030*/ 	.string	"-arch sm_100 -m 64 "



//--------------------- .note.nv.cuinfo           --------------------------
	.section	.note.nv.cuinfo,"",@"SHT_NOTE"
	.sectionflags	@"SHF_NOTE_NV_CUINFO"
        /*0018*/ 	.short	0x0002
        /*001a*/ 	.short	0x0064
        /*001c*/ 	.short	0x0082
	.zero		2


//--------------------- .nv.info                  --------------------------
	.section	.nv.info,"",@"SHT_CUDA_INFO"
	.align	4


	//----- nvinfo : EIATTR_REGCOUNT
	.align		4
        /*0000*/ 	.byte	0x04, 0x2f
        /*0002*/ 	.short	(.L_2 - .L_1)
	.align		4
.L_1:
        /*0004*/ 	.word	index@(_Z17vecAddThreeKernelPcS_S_S_i)
        /*0008*/ 	.word	0x0000000e


	//----- nvinfo : EIATTR_FRAME_SIZE
	.align		4
.L_2:
        /*000c*/ 	.byte	0x04, 0x11
        /*000e*/ 	.short	(.L_4 - .L_3)
	.align		4
.L_3:
        /*0010*/ 	.word	index@(_Z17vecAddThreeKernelPcS_S_S_i)
        /*0014*/ 	.word	0x00000000


	//----- nvinfo : EIATTR_REGCOUNT
	.align		4
.L_4:
        /*0018*/ 	.byte	0x04, 0x2f
        /*001a*/ 	.short	(.L_6 - .L_5)
	.align		4
.L_5:
        /*001c*/ 	.word	index@(_Z17kernComputeForcesPdS_S_S_S_i)
        /*0020*/ 	.word	0x00000030


	//----- nvinfo : EIATTR_FRAME_SIZE
	.align		4
.L_6:
        /*0024*/ 	.byte	0x04, 0x11
        /*0026*/ 	.short	(.L_8 - .L_7)
	.align		4
.L_7:
        /*0028*/ 	.word	index@($__internal_0_$__cuda_sm20_div_rn_f64_full)
        /*002c*/ 	.word	0x00000008


	//----- nvinfo : EIATTR_FRAME_SIZE
	.align		4
.L_8:
        /*0030*/ 	.byte	0x04, 0x11
        /*0032*/ 	.short	(.L_10 - .L_9)
	.align		4
.L_9:
        /*0034*/ 	.word	index@(_Z17kernComputeForcesPdS_S_S_S_i)
        /*0038*/ 	.word	0x00000008


	//----- nvinfo : EIATTR_MIN_STACK_SIZE
	.align		4
.L_10:
        /*003c*/ 	.byte	0x04, 0x12
        /*003e*/ 	.short	(.L_12 - .L_11)
	.align		4
.L_11:
        /*0040*/ 	.word	index@(_Z17kernComputeForcesPdS_S_S_S_i)
        /*0044*/ 	.word	0x00000008


	//----- nvinfo : EIATTR_MIN_STACK_SIZE
	.align		4
.L_12:
        /*0048*/ 	.byte	0x04, 0x12
        /*004a*/ 	.short	(.L_14 - .L_13)
	.align		4
.L_13:
        /*004c*/ 	.word	index@(_Z17vecAddThreeKernelPcS_S_S_i)
        /*0050*/ 	.word	0x00000000
.L_14:


//--------------------- .nv.compat                --------------------------
	.section	.nv.compat,"",@"SHT_CUDA_COMPAT_INFO"
	.align	4
        /*0000*/ 	.byte	0x02, 0x09, 0x00, 0x00, 0x02, 0x02, 0x01, 0x00, 0x02, 0x05, 0x05, 0x00, 0x03, 0x07, 0x01, 0x01
        /*0010*/ 	.byte	0x02, 0x03, 0x00, 0x00, 0x02, 0x06, 0x01, 0x00, 0x04, 0x0b, 0x08, 0x00, 0x01, 0x00, 0x00, 0x00
        /*0020*/ 	.byte	0x00, 0x00, 0x00, 0x00


//--------------------- .nv.info._Z17kernComputeForcesPdS_S_S_S_i --------------------------
	.section	.nv.info._Z17kernComputeForcesPdS_S_S_S_i,"",@"SHT_CUDA_INFO"
	.sectionflags	@""
	.align	4


	//----- nvinfo : EIATTR_CUDA_API_VERSION
	.align		4
        /*0000*/ 	.byte	0x04, 0x37
        /*0002*/ 	.short	(.L_16 - .L_15)
.L_15:
        /*0004*/ 	.word	0x00000082


	//----- nvinfo : EIATTR_KPARAM_INFO
	.align		4
.L_16:
        /*0008*/ 	.byte	0x04, 0x17
        /*000a*/ 	.short	(.L_18 - .L_17)
.L_17:
        /*000c*/ 	.word	0x00000000
        /*0010*/ 	.short	0x0005
        /*0012*/ 	.short	0x0028
        /*0014*/ 	.byte	0x00, 0xf0, 0x11, 0x00


	//----- nvinfo : EIATTR_KPARAM_INFO
	.align		4
.L_18:
        /*0018*/ 	.byte	0x04, 0x17
        /*001a*/ 	.short	(.L_20 - .L_19)
.L_19:
        /*001c*/ 	.word	0x00000000
        /*0020*/ 	.short	0x0004
        /*0022*/ 	.short	0x0020
        /*0024*/ 	.byte	0x00, 0xf5, 0x21, 0x00


	//----- nvinfo : EIATTR_KPARAM_INFO
	.align		4
.L_20:
        /*0028*/ 	.byte	0x04, 0x17
        /*002a*/ 	.short	(.L_22 - .L_21)
.L_21:
        /*002c*/ 	.word	0x00000000
        /*0030*/ 	.short	0x0003
        /*0032*/ 	.short	0x0018
        /*0034*/ 	.byte	0x00, 0xf5, 0x21, 0x00


	//----- nvinfo : EIATTR_KPARAM_INFO
	.align		4
.L_22:
        /*0038*/ 	.byte	0x04, 0x17
        /*003a*/ 	.short	(.L_24 - .L_23)
.L_23:
        /*003c*/ 	.word	0x00000000
        /*0040*/ 	.short	0x0002
        /*0042*/ 	.short	0x0010
        /*0044*/ 	.byte	0x00, 0xf5, 0x21, 0x00


	//----- nvinfo : EIATTR_KPARAM_INFO
	.align		4
.L_24:
        /*0048*/ 	.byte	0x04, 0x17
        /*004a*/ 	.short	(.L_26 - .L_25)
.L_25:
        /*004c*/ 	.word	0x00000000
        /*0050*/ 	.short	0x0001
        /*0052*/ 	.short	0x0008
        /*0054*/ 	.byte	0x00, 0xf5, 0x21, 0x00


	//----- nvinfo : EIATTR_KPARAM_INFO
	.align		4
.L_26:
        /*0058*/ 	.byte	0x04, 0x17
        /*005a*/ 	.short	(.L_28 - .L_27)
.L_27:
        /*005c*/ 	.word	0x00000000
        /*0060*/ 	.short	0x0000
        /*0062*/ 	.short	0x0000
        /*0064*/ 	.byte	0x00, 0xf5, 0x21, 0x00


	//----- nvinfo : EIATTR_SPARSE_MMA_MASK
	.align		4
.L_28:
        /*0068*/ 	.byte	0x03, 0x50
        /*006a*/ 	.short	0x0000


	//----- nvinfo : EIATTR_MAXREG_COUNT
	.align		4
        /*006c*/ 	.byte	0x03, 0x1b
        /*006e*/ 	.short	0x00ff


	//----- nvinfo : EIATTR_EXTERNS
	.align		4
        /*0070*/ 	.byte	0x04, 0x0f
        /*0072*/ 	.short	(.L_30 - .L_29)


	//   ....[0]....
	.align		4
.L_29:
        /*0074*/ 	.word	index@(vprintf)


	//----- nvinfo : EIATTR_MERCURY_ISA_VERSION
	.align		4
.L_30:
        /*0078*/ 	.byte	0x03, 0x5f
        /*007a*/ 	.short	0x0101


	//----- nvinfo : EIATTR_VRC_CTA_INIT_COUNT
	.align		4
        /*007c*/ 	.byte	0x02, 0x4a
	.zero		1
	.zero		1


	//----- nvinfo : EIATTR_SYSCALL_OFFSETS
	.align		4
        /*0080*/ 	.byte	0x04, 0x46
        /*0082*/ 	.short	(.L_32 - .L_31)


	//   ....[0]....
.L_31:
        /*0084*/ 	.word	0x00000330


	//   ....[1]....
        /*0088*/ 	.word	0x00000740


	//   ....[2]....
        /*008c*/ 	.word	0x00000b10


	//   ....[3]....
        /*0090*/ 	.word	0x00000ee0


	//   ....[4]....
        /*0094*/ 	.word	0x00001380


	//   ....[5]....
        /*0098*/ 	.word	0x000017c0


	//   ....[6]....
        /*009c*/ 	.word	0x00001bd0


	//----- nvinfo : EIATTR_EXIT_INSTR_OFFSETS
	.align		4
.L_32:
        /*00a0*/ 	.byte	0x04, 0x1c
        /*00a2*/ 	.short	(.L_34 - .L_33)


	//   ....[0]....
.L_33:
        /*00a4*/ 	.word	0x000000d0


	//   ....[1]....
        /*00a8*/ 	.word	0x000012b0


	//   ....[2]....
        /*00ac*/ 	.word	0x00001b20


	//   ....[3]....
        /*00b0*/ 	.word	0x00001f70


	//----- nvinfo : EIATTR_CRS_STACK_SIZE
	.align		4
.L_34:
        /*00b4*/ 	.byte	0x04, 0x1e
        /*00b6*/ 	.short	(.L_36 - .L_35)
.L_35:
        /*00b8*/ 	.word	0x00000000


	//----- nvinfo : EIATTR_CBANK_PARAM_SIZE
	.align		4
.L_36:
        /*00bc*/ 	.byte	0x03, 0x19
        /*00be*/ 	.short	0x002c


	//----- nvinfo : EIATTR_PARAM_CBANK
	.align		4
        /*00c0*/ 	.byte	0x04, 0x0a
        /*00c2*/ 	.short	(.L_38 - .L_37)
	.align		4
.L_37:
        /*00c4*/ 	.word	index@(.nv.constant0._Z17kernComputeForcesPdS_S_S_S_i)
        /*00c8*/ 	.short	0x0380
        /*00ca*/ 	.short	0x002c


	//----- nvinfo : EIATTR_SW_WAR
	.align		4
.L_38:
        /*00cc*/ 	.byte	0x04, 0x36
        /*00ce*/ 	.short	(.L_40 - .L_39)
.L_39:
        /*00d0*/ 	.word	0x00000008
.L_40:


//--------------------- .nv.info._Z17vecAddThreeKernelPcS_S_S_i --------------------------
	.section	.nv.info._Z17vecAddThreeKernelPcS_S_S_i,"",@"SHT_CUDA_INFO"
	.sectionflags	@""
	.align	4


	//----- nvinfo : EIATTR_CUDA_API_VERSION
	.align		4
        /*0000*/ 	.byte	0x04, 0x37
        /*0002*/ 	.short	(.L_42 - .L_41)
.L_41:
        /*0004*/ 	.word	0x00000082


	//----- nvinfo : EIATTR_KPARAM_INFO
	.align		4
.L_42:
        /*0008*/ 	.byte	0x04, 0x17
        /*000a*/ 	.short	(.L_44 - .L_43)
.L_43:
        /*000c*/ 	.word	0x00000000
        /*0010*/ 	.short	0x0004
        /*0012*/ 	.short	0x0020
        /*0014*/ 	.byte	0x00, 0xf0, 0x11, 0x00


	//----- nvinfo : EIATTR_KPARAM_INFO
	.align		4
.L_44:
        /*0018*/ 	.byte	0x04, 0x17
        /*001a*/ 	.short	(.L_46 - .L_45)
.L_45:
        /*001c*/ 	.word	0x00000000
        /*0020*/ 	.short	0x0003
        /*0022*/ 	.short	0x0018
        /*0024*/ 	.byte	0x00, 0xf5, 0x21, 0x00


	//----- nvinfo : EIATTR_KPARAM_INFO
	.align		4
.L_46:
        /*0028*/ 	.byte	0x04, 0x17
        /*002a*/ 	.short	(.L_48 - .L_47)
.L_47:
        /*002c*/ 	.word	0x00000000
        /*0030*/ 	.short	0x0002
        /*0032*/ 	.short	0x0010
        /*0034*/ 	.byte	0x00, 0xf5, 0x21, 0x00


	//----- nvinfo : EIATTR_KPARAM_INFO
	.align		4
.L_48:
        /*0038*/ 	.byte	0x04, 0x17
        /*003a*/ 	.short	(.L_50 - .L_49)
.L_49:
        /*003c*/ 	.word	0x00000000
        /*0040*/ 	.short	0x0001
        /*0042*/ 	.short	0x0008
        /*0044*/ 	.byte	0x00, 0xf5, 0x21, 0x00


	//----- nvinfo : EIATTR_KPARAM_INFO
	.align		4
.L_50:
        /*0048*/ 	.byte	0x04, 0x17
        /*004a*/ 	.short	(.L_52 - .L_51)
.L_51:
        /*004c*/ 	.word	0x00000000
        /*0050*/ 	.short	0x0000
        /*0052*/ 	.short	0x0000
        /*0054*/ 	.byte	0x00, 0xf5, 0x21, 0x00


	//----- nvinfo : EIATTR_SPARSE_MMA_MASK
	.align		4
.L_52:
        /*0058*/ 	.byte	0x03, 0x50
        /*005a*/ 	.short	0x0000


	//----- nvinfo : EIATTR_MAXREG_COUNT
	.align		4
        /*005c*/ 	.byte	0x03, 0x1b
        /*005e*/ 	.short	0x00ff


	//----- nvinfo : EIATTR_MERCURY_ISA_VERSION
	.align		4
        /*0060*/ 	.byte	0x03, 0x5f
        /*0062*/ 	.short	0x0101


	//----- nvinfo : EIATTR_VRC_CTA_INIT_COUNT
	.align		4
        /*0064*/ 	.byte	0x02, 0x4a
	.zero		1
	.zero		1


	//----- nvinfo : EIATTR_EXIT_INSTR_OFFSETS
	.align		4
        /*0068*/ 	.byte	0x04, 0x1c
        /*006a*/ 	.short	(.L_54 - .L_53)


	//   ....[0]....
.L_53:
        /*006c*/ 	.word	0x00000070


	//   ....[1]....
        /*0070*/ 	.word	0x00000190


	//----- nvinfo : EIATTR_CBANK_PARAM_SIZE
	.align		4
.L_54:
        /*0074*/ 	.byte	0x03, 0x19
        /*0076*/ 	.short	0x0024


	//----- nvinfo : EIATTR_PARAM_CBANK
	.align		4
        /*0078*/ 	.byte	0x04, 0x0a
        /*007a*/ 	.short	(.L_56 - .L_55)
	.align		4
.L_55:
        /*007c*/ 	.word	index@(.nv.constant0._Z17vecAddThreeKernelPcS_S_S_i)
        /*0080*/ 	.short	0x0380
        /*0082*/ 	.short	0x0024


	//----- nvinfo : EIATTR_SW_WAR
	.align		4
.L_56:
        /*0084*/ 	.byte	0x04, 0x36
        /*0086*/ 	.short	(.L_58 - .L_57)
.L_57:
        /*0088*/ 	.word	0x00000008
.L_58:


//--------------------- .nv.callgraph             --------------------------
	.section	.nv.callgraph,"",@"SHT_CUDA_CALLGRAPH"
	.align	4
	.sectionentsize	8
	.align		4
        /*0000*/ 	.word	0x00000000
	.align		4
        /*0004*/ 	.word	0xffffffff
	.align		4
        /*0008*/ 	.word	index@(_Z17kernComputeForcesPdS_S_S_S_i)
	.align		4
        /*000c*/ 	.word	index@(vprintf)
	.align		4
        /*0010*/ 	.word	0x00000000
	.align		4
        /*0014*/ 	.word	0xfffffffe
	.align		4
        /*0018*/ 	.word	0x00000000
	.align		4
        /*001c*/ 	.word	0xfffffffd
	.align		4
        /*0020*/ 	.word	0x00000000
	.align		4
        /*0024*/ 	.word	0xfffffffc


//--------------------- .nv.constant4             --------------------------
	.section	.nv.constant4,"a",@progbits
	.align	8
	.align		8
.nv.constant4:
        /*0000*/ 	.dword	vprintf
	.align		8
        /*0008*/ 	.dword	$str


//--------------------- .text._Z17kernComputeForcesPdS_S_S_S_i --------------------------
	.section	.text._Z17kernComputeForcesPdS_S_S_S_i,"ax",@progbits
	.align	128
        .global         _Z17kernComputeForcesPdS_S_S_S_i
        .type           _Z17kernComputeForcesPdS_S_S_S_i,@function
        .size           _Z17kernComputeForcesPdS_S_S_S_i,(.L_x_31 - _Z17kernComputeForcesPdS_S_S_S_i)
        .other          _Z17kernComputeForcesPdS_S_S_S_i,@"STO_CUDA_ENTRY STV_DEFAULT"
_Z17kernComputeForcesPdS_S_S_S_i:
.text._Z17kernComputeForcesPdS_S_S_S_i:
[----:B------:R-:W0:Y:S01]  /*0000*/  LDC R1, c[0x0][0x37c] ;  /* 0x0000df00ff017b82 */ /* 0x000e220000000800 */
[----:B------:R-:W1:Y:S01]  /*0010*/  S2R R3, SR_TID.X ;  /* 0x0000000000037919 */ /* 0x000e620000002100 */
[----:B------:R-:W2:Y:S06]  /*0020*/  LDCU UR5, c[0x0][0x2fc] ;  /* 0x00005f80ff0577ac */ /* 0x000eac0008000800 */
[----:B------:R-:W1:Y:S01]  /*0030*/  S2UR UR6, SR_CTAID.X ;  /* 0x00000000000679c3 */ /* 0x000e620000002500 */
[----:B0-----:R-:W-:Y:S01]  /*0040*/  VIADD R1, R1, 0xfffffff8 ;  /* 0xfffffff801017836 */ /* 0x001fe20000000000 */
[----:B------:R-:W0:Y:S06]  /*0050*/  LDCU UR4, c[0x0][0x2f8] ;  /* 0x00005f00ff0477ac */ /* 0x000e2c0008000800 */
[----:B------:R-:W1:Y:S08]  /*0060*/  LDC R36, c[0x0][0x360] ;  /* 0x0000d800ff247b82 */ /* 0x000e700000000800 */
[----:B------:R-:W3:Y:S01]  /*0070*/  LDC R5, c[0x0][0x3a8] ;  /* 0x0000ea00ff057b82 */ /* 0x000ee20000000800 */
[----:B0-----:R-:W-:-:S05]  /*0080*/  IADD3 R2, P1, PT, R1, UR4, RZ ;  /* 0x0000000401027c10 */ /* 0x001fca000ff3e0ff */
[----:B--2---:R-:W-:Y:S02]  /*0090*/  IMAD.X R38, RZ, RZ, UR5, P1 ;  /* 0x00000005ff267e24 */ /* 0x004fe400088e06ff */
[----:B-1----:R-:W-:Y:S01]  /*00a0*/  IMAD R36, R36, UR6, R3 ;  /* 0x0000000624247c24 */ /* 0x002fe2000f8e0203 */
[----:B---3--:R-:W-:-:S04]  /*00b0*/  ISETP.GE.AND P0, PT, R5, 0x1, PT ;  /* 0x000000010500780c */ /* 0x008fc80003f06270 */
[----:B------:R-:W-:-:S13]  /*00c0*/  ISETP.GE.OR P0, PT, R36, R5, !P0 ;  /* 0x000000052400720c */ /* 0x000fda0004706670 */
[----:B------:R-:W-:Y:S05]  /*00d0*/  @P0 EXIT ;  /* 0x000000000000094d */ /* 0x000fea0003800000 */
[----:B------:R-:W0:Y:S01]  /*00e0*/  LDC.64 R24, c[0x0][0x390] ;  /* 0x0000e400ff187b82 */ /* 0x000e220000000a00 */
[C---:B------:R-:W-:Y:S01]  /*00f0*/  ISETP.GE.U32.AND P0, PT, R5.reuse, 0x4, PT ;  /* 0x000000040500780c */ /* 0x040fe20003f06070 */
[----:B------:R-:W1:Y:S01]  /*0100*/  LDCU.64 UR36, c[0x0][0x358] ;  /* 0x00006b00ff2477ac */ /* 0x000e620008000a00 */
[----:B------:R-:W-:Y:S01]  /*0110*/  LOP3.LUT R22, R5, 0x3, RZ, 0xc0, !PT ;  /* 0x0000000305167812 */ /* 0x000fe200078ec0ff */
[----:B------:R-:W-:-:S04]  /*0120*/  IMAD.MOV.U32 R23, RZ, RZ, RZ ;  /* 0x000000ffff177224 */ /* 0x000fc800078e00ff */
[----:B------:R-:W2:Y:S08]  /*0130*/  LDC.64 R18, c[0x0][0x398] ;  /* 0x0000e600ff127b82 */ /* 0x000eb00000000a00 */
[----:B------:R-:W3:Y:S01]  /*0140*/  LDC.64 R16, c[0x0][0x3a0] ;  /* 0x0000e800ff107b82 */ /* 0x000ee20000000a00 */
[----:B0-----:R-:W-:-:S04]  /*0150*/  IMAD.WIDE R24, R36, 0x8, R24 ;  /* 0x0000000824187825 */ /* 0x001fc800078e0218 */
[----:B--2---:R-:W-:-:S04]  /*0160*/  IMAD.WIDE R18, R36, 0x8, R18 ;  /* 0x0000000824127825 */ /* 0x004fc800078e0212 */
[----:B---3--:R-:W-:Y:S01]  /*0170*/  IMAD.WIDE R16, R36, 0x8, R16 ;  /* 0x0000000824107825 */ /* 0x008fe200078e0210 */
[----:B-1----:R-:W-:Y:S06]  /*0180*/  @!P0 BRA `(.L_x_0) ;  /* 0x0000001000448947 */ /* 0x002fec0003800000 */
[----:B------:R-:W0:Y:S01]  /*0190*/  LDCU.128 UR4, c[0x0][0x380] ;  /* 0x00007000ff0477ac */ /* 0x000e220008000c00 */
[----:B------:R-:W-:Y:S01]  /*01a0*/  BSSY.RECONVERGENT B6, `(.L_x_0) ;  /* 0x000010f000067945 */ /* 0x000fe20003800200 */
[----:B------:R-:W-:Y:S01]  /*01b0*/  LOP3.LUT R23, R5, 0x7ffffffc, RZ, 0xc0, !PT ;  /* 0x7ffffffc05177812 */ /* 0x000fe200078ec0ff */
[----:B------:R-:W-:Y:S01]  /*01c0*/  IMAD.MOV.U32 R37, RZ, RZ, RZ ;  /* 0x000000ffff257224 */ /* 0x000fe200078e00ff */
[----:B------:R-:W1:Y:S01]  /*01d0*/  LDCU.64 UR10, c[0x0][0x390] ;  /* 0x00007200ff0a77ac */ /* 0x000e620008000a00 */
[----:B0-----:R-:W-:Y:S02]  /*01e0*/  UIADD3 UR8, UP0, UPT, UR4, 0x10, URZ ;  /* 0x0000001004087890 */ /* 0x001fe4000ff1e0ff */
[----:B------:R-:W-:Y:S02]  /*01f0*/  UIADD3 UR6, UP1, UPT, UR6, 0x10, URZ ;  /* 0x0000001006067890 */ /* 0x000fe4000ff3e0ff */
[----:B-1----:R-:W-:Y:S02]  /*0200*/  UIADD3 UR4, UP2, UPT, UR10, 0x10, URZ ;  /* 0x000000100a047890 */ /* 0x002fe4000ff5e0ff */
[----:B------:R-:W-:Y:S01]  /*0210*/  UIADD3.X UR9, UPT, UPT, URZ, UR5, URZ, UP0, !UPT ;  /* 0x00000005ff097290 */ /* 0x000fe200087fe4ff */
[----:B------:R-:W-:Y:S01]  /*0220*/  IMAD.U32 R26, RZ, RZ, UR8 ;  /* 0x00000008ff1a7e24 */ /* 0x000fe2000f8e00ff */
[----:B------:R-:W-:Y:S01]  /*0230*/  UIADD3.X UR7, UPT, UPT, URZ, UR7, URZ, UP1, !UPT ;  /* 0x00000007ff077290 */ /* 0x000fe20008ffe4ff */
[----:B------:R-:W-:Y:S01]  /*0240*/  IMAD.U32 R28, RZ, RZ, UR6 ;  /* 0x00000006ff1c7e24 */ /* 0x000fe2000f8e00ff */
[----:B------:R-:W-:Y:S01]  /*0250*/  UIADD3.X UR5, UPT, UPT, URZ, UR11, URZ, UP2, !UPT ;  /* 0x0000000bff057290 */ /* 0x000fe200097fe4ff */
[----:B------:R-:W-:Y:S01]  /*0260*/  MOV R30, UR4 ;  /* 0x00000004001e7c02 */ /* 0x000fe20008000f00 */
[----:B------:R-:W-:-:S02]  /*0270*/  IMAD.U32 R27, RZ, RZ, UR9 ;  /* 0x00000009ff1b7e24 */ /* 0x000fc4000f8e00ff */
[----:B------:R-:W-:Y:S02]  /*0280*/  IMAD.U32 R29, RZ, RZ, UR7 ;  /* 0x00000007ff1d7e24 */ /* 0x000fe4000f8e00ff */
[----:B------:R-:W-:-:S07]  /*0290*/  IMAD.U32 R31, RZ, RZ, UR5 ;  /* 0x00000005ff1f7e24 */ /* 0x000fce000f8e00ff */
.L_x_13:
[----:B------:R-:W-:Y:S01]  /*02a0*/  MOV R0, 0x0 ;  /* 0x0000000000007802 */ /* 0x000fe20000000f00 */
[----:B0-----:R0:W-:Y:S01]  /*02b0*/  STL.64 [R1], R36 ;  /* 0x0000002401007387 */ /* 0x0011e20000100a00 */
[----:B------:R-:W1:Y:S01]  /*02c0*/  LDCU.64 UR4, c[0x4][0x8] ;  /* 0x01000100ff0477ac */ /* 0x000e620008000a00 */
[----:B------:R-:W-:Y:S01]  /*02d0*/  MOV R6, R2 ;  /* 0x0000000200067202 */ /* 0x000fe20000000f00 */
[----:B------:R0:W2:Y:S01]  /*02e0*/  LDC.64 R8, c[0x4][R0] ;  /* 0x0100000000087b82 */ /* 0x0000a20000000a00 */
[----:B------:R-:W-:Y:S02]  /*02f0*/  IMAD.MOV.U32 R7, RZ, RZ, R38 ;  /* 0x000000ffff077224 */ /* 0x000fe400078e0026 */
[----:B-1----:R-:W-:Y:S02]  /*0300*/  IMAD.U32 R4, RZ, RZ, UR4 ;  /* 0x00000004ff047e24 */ /* 0x002fe4000f8e00ff */
[----:B0-----:R-:W-:-:S07]  /*0310*/  IMAD.U32 R5, RZ, RZ, UR5 ;  /* 0x00000005ff057e24 */ /* 0x001fce000f8e00ff */
[----:B------:R-:W-:-:S07]  /*0320*/  LEPC R20, `(.L_x_1) ;  /* 0x000000001014794e */ /* 0x000fce0000000000 */
[----:B--2---:R-:W-:Y:S05]  /*0330*/  CALL.ABS.NOINC R8 ;  /* 0x0000000008007343 */ /* 0x004fea0003c00000 */
.L_x_1:
[----:B------:R-:W0:Y:S01]  /*0340*/  LDC.64 R32, c[0x0][0x388] ;  /* 0x0000e200ff207b82 */ /* 0x000e220000000a00 */
[----:B------:R-:W2:Y:S04]  /*0350*/  LDG.E.64 R14, desc[UR36][R28.64+-0x10] ;  /* 0xfffff0241c0e7981 */ /* 0x000ea8000c1e1b00 */
[----:B------:R-:W3:Y:S03]  /*0360*/  LDG.E.64 R12, desc[UR36][R26.64+-0x10] ;  /* 0xfffff0241a0c7981 */ /* 0x000ee6000c1e1b00 */
[----:B------:R-:W1:Y:S01]  /*0370*/  LDC.64 R34, c[0x0][0x380] ;  /* 0x0000e000ff227b82 */ /* 0x000e620000000a00 */
[----:B------:R-:W4:Y:S04]  /*0380*/  LDG.E.64 R6, desc[UR36][R24.64] ;  /* 0x0000002418067981 */ /* 0x000f28000c1e1b00 */
[----:B------:R-:W5:Y:S01]  /*0390*/  LDG.E.64 R4, desc[UR36][R30.64+-0x10] ;  /* 0xfffff0241e047981 */ /* 0x000f62000c1e1b00 */
[----:B0-----:R-:W-:-:S05]  /*03a0*/  IMAD.WIDE R32, R36, 0x8, R32 ;  /* 0x0000000824207825 */ /* 0x001fca00078e0220 */
[----:B------:R-:W2:Y:S01]  /*03b0*/  LDG.E.64 R10, desc[UR36][R32.64] ;  /* 0x00000024200a7981 */ /* 0x000ea2000c1e1b00 */
[----:B-1----:R-:W-:-:S05]  /*03c0*/  IMAD.WIDE R34, R36, 0x8, R34 ;  /* 0x0000000824227825 */ /* 0x002fca00078e0222 */
[----:B------:R-:W3:Y:S01]  /*03d0*/  LDG.E.64 R8, desc[UR36][R34.64] ;  /* 0x0000002422087981 */ /* 0x000ee2000c1e1b00 */
[----:B------:R-:W-:Y:S01]  /*03e0*/  UMOV UR4, 0x47ae147b ;  /* 0x47ae147b00047882 */ /* 0x000fe20000000000 */
[----:B------:R-:W-:Y:S02]  /*03f0*/  UMOV UR5, 0x3f847ae1 ;  /* 0x3f847ae100057882 */ /* 0x000fe40000000000 */
[----:B------:R-:W-:Y:S02]  /*0400*/  UMOV UR6, UR5 ;  /* 0x0000000500067c82 */ /* 0x000fe40008000000 */
[----:B------:R-:W-:Y:S01]  /*0410*/  IMAD.U32 R3, RZ, RZ, UR6 ;  /* 0x00000006ff037e24 */ /* 0x000fe2000f8e00ff */
[----:B------:R-:W-:Y:S01]  /*0420*/  BSSY.RECONVERGENT B0, `(.L_x_2) ;  /* 0x0000020000007945 */ /* 0x000fe20003800200 */
[----:B--2---:R-:W-:Y:S02]  /*0430*/  DADD R14, R14, -R10 ;  /* 0x000000000e0e7229 */ /* 0x004fe4000000080a */
[----:B---3--:R-:W-:-:S06]  /*0440*/  DADD R12, R12, -R8 ;  /* 0x000000000c0c7229 */ /* 0x008fcc0000000808 */
[----:B------:R-:W-:-:S08]  /*0450*/  DMUL R8, R14, R14 ;  /* 0x0000000e0e087228 */ /* 0x000fd00000000000 */
[----:B------:R-:W-:-:S08]  /*0460*/  DFMA R8, R12, R12, R8 ;  /* 0x0000000c0c08722b */ /* 0x000fd00000000008 */
[----:B------:R-:W-:Y:S02]  /*0470*/  DSETP.MAX.AND P0, P1, R8, UR4, PT ;  /* 0x0000000408007e2a */ /* 0x000fe4000b90f000 */
[----:B------:R-:W-:-:S05]  /*0480*/  IMAD.MOV.U32 R0, RZ, RZ, R9 ;  /* 0x000000ffff007224 */ /* 0x000fca00078e0009 */
[----:B------:R-:W-:-:S07]  /*0490*/  FSEL R11, R0, UR6, P0 ;  /* 0x00000006000b7c08 */ /* 0x000fce0008000000 */
[----:B------:R-:W-:-:S04]  /*04a0*/  @P1 LOP3.LUT R11, R3, 0x80000, RZ, 0xfc, !PT ;  /* 0x00080000030b1812 */ /* 0x000fc800078efcff */
[----:B------:R-:W0:Y:S01]  /*04b0*/  MUFU.RCP64H R9, R11 ;  /* 0x0000000b00097308 */ /* 0x000e220000001800 */
[----:B------:R-:W-:Y:S02]  /*04c0*/  UMOV UR6, UR4 ;  /* 0x0000000400067c82 */ /* 0x000fe40008000000 */
[----:B------:R-:W-:Y:S01]  /*04d0*/  SEL R10, R8, UR6, P0 ;  /* 0x00000006080a7c07 */ /* 0x000fe20008000000 */
[----:B------:R-:W-:-:S06]  /*04e0*/  IMAD.MOV.U32 R8, RZ, RZ, 0x1 ;  /* 0x00000001ff087424 */ /* 0x000fcc00078e00ff */
[----:B0-----:R-:W-:-:S08]  /*04f0*/  DFMA R20, -R10, R8, 1 ;  /* 0x3ff000000a14742b */ /* 0x001fd00000000108 */
[----:B------:R-:W-:-:S08]  /*0500*/  DFMA R20, R20, R20, R20 ;  /* 0x000000141414722b */ /* 0x000fd00000000014 */
[----:B------:R-:W-:Y:S02]  /*0510*/  DFMA R20, R8, R20, R8 ;  /* 0x000000140814722b */ /* 0x000fe40000000008 */
[----:B----4-:R-:W-:-:S06]  /*0520*/  DMUL R6, R6, UR4 ;  /* 0x0000000406067c28 */ /* 0x010fcc0008000000 */
[----:B------:R-:W-:Y:S02]  /*0530*/  DFMA R8, -R10, R20, 1 ;  /* 0x3ff000000a08742b */ /* 0x000fe40000000114 */
[----:B-----5:R-:W-:-:S06]  /*0540*/  DMUL R40, R6, R4 ;  /* 0x0000000406287228 */ /* 0x020fcc0000000000 */
[----:B------:R-:W-:-:S08]  /*0550*/  DFMA R8, R20, R8, R20 ;  /* 0x000000081408722b */ /* 0x000fd00000000014 */
[----:B------:R-:W-:-:S08]  /*0560*/  DMUL R4, R40, R8 ;  /* 0x0000000828047228 */ /* 0x000fd00000000000 */
[----:B------:R-:W-:-:S08]  /*0570*/  DFMA R6, -R10, R4, R40 ;  /* 0x000000040a06722b */ /* 0x000fd00000000128 */
[----:B------:R-:W-:Y:S01]  /*0580*/  DFMA R4, R8, R6, R4 ;  /* 0x000000060804722b */ /* 0x000fe20000000004 */
[----:B------:R-:W-:-:S09]  /*0590*/  FSETP.GEU.AND P1, PT, |R41|, 6.5827683646048100446e-37, PT ;  /* 0x036000002900780b */ /* 0x000fd20003f2e200 */
[----:B------:R-:W-:-:S05]  /*05a0*/  FFMA R0, RZ, R11, R5 ;  /* 0x0000000bff007223 */ /* 0x000fca0000000005 */
[----:B------:R-:W-:-:S13]  /*05b0*/  FSETP.GT.AND P0, PT, |R0|, 1.469367938527859385e-39, PT ;  /* 0x001000000000780b */ /* 0x000fda0003f04200 */
[----:B------:R-:W-:Y:S05]  /*05c0*/  @P0 BRA P1, `(.L_x_3) ;  /* 0x0000000000140947 */ /* 0x000fea0000800000 */
[----:B------:R-:W-:Y:S01]  /*05d0*/  IMAD.MOV.U32 R4, RZ, RZ, R40 ;  /* 0x000000ffff047224 */ /* 0x000fe200078e0028 */
[----:B------:R-:W-:Y:S02]  /*05e0*/  MOV R3, R41 ;  /* 0x0000002900037202 */ /* 0x000fe40000000f00 */
[----:B------:R-:W-:-:S07]  /*05f0*/  MOV R0, 0x610 ;  /* 0x0000061000007802 */ /* 0x000fce0000000f00 */
[----:B------:R-:W-:Y:S05]  /*0600*/  CALL.REL.NOINC `($__internal_0_$__cuda_sm20_div_rn_f64_full) ;  /* 0x00000018005c7944 */ /* 0x000fea0003c00000 */
[----:B------:R-:W-:-:S07]  /*0610*/  IMAD.MOV.U32 R5, RZ, RZ, R3 ;  /* 0x000000ffff057224 */ /* 0x000fce00078e0003 */
.L_x_3:
[----:B------:R-:W-:Y:S05]  /*0620*/  BSYNC.RECONVERGENT B0 ;  /* 0x0000000000007941 */ /* 0x000fea0003800200 */
.L_x_2:
[----:B------:R-:W2:Y:S01]  /*0630*/  LDG.E.64 R6, desc[UR36][R18.64] ;  /* 0x0000002412067981 */ /* 0x000ea2000c1e1b00 */
[----:B------:R-:W-:Y:S01]  /*0640*/  VIADD R11, R37, 0x1 ;  /* 0x00000001250b7836 */ /* 0x000fe20000000000 */
[----:B------:R-:W-:Y:S01]  /*0650*/  MOV R0, 0x0 ;  /* 0x0000000000007802 */ /* 0x000fe20000000f00 */
[----:B------:R-:W-:Y:S01]  /*0660*/  IMAD.MOV.U32 R10, RZ, RZ, R36 ;  /* 0x000000ffff0a7224 */ /* 0x000fe200078e0024 */
[----:B------:R-:W0:Y:S01]  /*0670*/  LDCU.64 UR4, c[0x4][0x8] ;  /* 0x01000100ff0477ac */ /* 0x000e220008000a00 */
[----:B--2---:R-:W-:-:S07]  /*0680*/  DFMA R12, R12, R4, R6 ;  /* 0x000000040c0c722b */ /* 0x004fce0000000006 */
[----:B------:R1:W-:Y:S04]  /*0690*/  STG.E.64 desc[UR36][R18.64], R12 ;  /* 0x0000000c12007986 */ /* 0x0003e8000c101b24 */
[----:B------:R-:W2:Y:S01]  /*06a0*/  LDG.E.64 R6, desc[UR36][R16.64] ;  /* 0x0000002410067981 */ /* 0x000ea2000c1e1b00 */
[----:B------:R1:W3:Y:S03]  /*06b0*/  LDC.64 R8, c[0x4][R0] ;  /* 0x0100000000087b82 */ /* 0x0002e60000000a00 */
[----:B------:R1:W-:Y:S01]  /*06c0*/  STL.64 [R1], R10 ;  /* 0x0000000a01007387 */ /* 0x0003e20000100a00 */
[----:B--2---:R-:W-:Y:S01]  /*06d0*/  DFMA R14, R14, R4, R6 ;  /* 0x000000040e0e722b */ /* 0x004fe20000000006 */
[----:B0-----:R-:W-:Y:S01]  /*06e0*/  IMAD.U32 R4, RZ, RZ, UR4 ;  /* 0x00000004ff047e24 */ /* 0x001fe2000f8e00ff */
[----:B------:R-:W-:Y:S01]  /*06f0*/  MOV R6, R2 ;  /* 0x0000000200067202 */ /* 0x000fe20000000f00 */
[----:B------:R-:W-:-:S02]  /*0700*/  IMAD.U32 R5, RZ, RZ, UR5 ;  /* 0x00000005ff057e24 */ /* 0x000fc4000f8e00ff */
[----:B------:R-:W-:Y:S02]  /*0710*/  IMAD.MOV.U32 R7, RZ, RZ, R38 ;  /* 0x000000ffff077224 */ /* 0x000fe400078e0026 */
[----:B---3--:R1:W-:Y:S05]  /*0720*/  STG.E.64 desc[UR36][R16.64], R14 ;  /* 0x0000000e10007986 */ /* 0x0083ea000c101b24 */
[----:B------:R-:W-:-:S07]  /*0730*/  LEPC R20, `(.L_x_4) ;  /* 0x000000001014794e */ /* 0x000fce0000000000 */
[----:B-1----:R-:W-:Y:S05]  /*0740*/  CALL.ABS.NOINC R8 ;  /* 0x0000000008007343 */ /* 0x002fea0003c00000 */
.L_x_4:
[----:B------:R-:W2:Y:S04]  /*0750*/  LDG.E.64 R12, desc[UR36][R28.64+-0x8] ;  /* 0xfffff8241c0c7981 */ /* 0x000ea8000c1e1b00 */
[----:B------:R-:W2:Y:S04]  /*0760*/  LDG.E.64 R10, desc[UR36][R32.64] ;  /* 0x00000024200a7981 */ /* 0x000ea8000c1e1b00 */
[----:B------:R-:W3:Y:S04]  /*0770*/  LDG.E.64 R14, desc[UR36][R26.64+-0x8] ;  /* 0xfffff8241a0e7981 */ /* 0x000ee8000c1e1b00 */
[----:B------:R-:W3:Y:S04]  /*0780*/  LDG.E.64 R8, desc[UR36][R34.64] ;  /* 0x0000002422087981 */ /* 0x000ee8000c1e1b00 */
[----:B------:R-:W4:Y:S04]  /*0790*/  LDG.E.64 R6, desc[UR36][R24.64] ;  /* 0x0000002418067981 */ /* 0x000f28000c1e1b00 */
[----:B------:R-:W5:Y:S01]  /*07a0*/  LDG.E.64 R4, desc[UR36][R30.64+-0x8] ;  /* 0xfffff8241e047981 */ /* 0x000f62000c1e1b00 */
[----:B------:R-:W-:Y:S01]  /*07b0*/  UMOV UR4, 0x47ae147b ;  /* 0x47ae147b00047882 */ /* 0x000fe20000000000 */
[----:B------:R-:W-:Y:S01]  /*07c0*/  UMOV UR5, 0x3f847ae1 ;  /* 0x3f847ae100057882 */ /* 0x000fe20000000000 */
[----:B------:R-:W-:Y:S01]  /*07d0*/  BSSY.RECONVERGENT B0, `(.L_x_5) ;  /* 0x0000022000007945 */ /* 0x000fe20003800200 */
[----:B------:R-:W-:-:S02]  /*07e0*/  UMOV UR6, UR5 ;  /* 0x0000000500067c82 */ /* 0x000fc40008000000 */
[----:B------:R-:W-:Y:S01]  /*07f0*/  IMAD.U32 R3, RZ, RZ, UR6 ;  /* 0x00000006ff037e24 */ /* 0x000fe2000f8e00ff */
[----:B--2---:R-:W-:Y:S02]  /*0800*/  DADD R12, R12, -R10 ;  /* 0x000000000c0c7229 */ /* 0x004fe4000000080a */
[----:B---3--:R-:W-:-:S06]  /*0810*/  DADD R14, R14, -R8 ;  /* 0x000000000e0e7229 */ /* 0x008fcc0000000808 */
[----:B------:R-:W-:Y:S02]  /*0820*/  DMUL R8, R12, R12 ;  /* 0x0000000c0c087228 */ /* 0x000fe40000000000 */
[----:B----4-:R-:W-:-:S06]  /*0830*/  DMUL R6, R6, UR4 ;  /* 0x0000000406067c28 */ /* 0x010fcc0008000000 */
[----:B------:R-:W-:Y:S02]  /*0840*/  DFMA R8, R14, R14, R8 ;  /* 0x0000000e0e08722b */ /* 0x000fe40000000008 */
[----:B-----5:R-:W-:-:S06]  /*0850*/  DMUL R40, R6, R4 ;  /* 0x0000000406287228 */ /* 0x020fcc0000000000 */
[----:B------:R-:W-:Y:S02]  /*0860*/  DSETP.MAX.AND P0, P1, R8, UR4, PT ;  /* 0x0000000408007e2a */ /* 0x000fe4000b90f000 */
[----:B------:R-:W-:-:S05]  /*0870*/  IMAD.MOV.U32 R0, RZ, RZ, R9 ;  /* 0x000000ffff007224 */ /* 0x000fca00078e0009 */
[----:B------:R-:W-:Y:S01]  /*0880*/  FSEL R11, R0, UR6, P0 ;  /* 0x00000006000b7c08 */ /* 0x000fe20008000000 */
[----:B------:R-:W-:Y:S02]  /*0890*/  UMOV UR6, UR4 ;  /* 0x0000000400067c82 */ /* 0x000fe40008000000 */
[----:B------:R-:W-:Y:S01]  /*08a0*/  SEL R10, R8, UR6, P0 ;  /* 0x00000006080a7c07 */ /* 0x000fe20008000000 */
[----:B------:R-:W-:-:S03]  /*08b0*/  IMAD.MOV.U32 R8, RZ, RZ, 0x1 ;  /* 0x00000001ff087424 */ /* 0x000fc600078e00ff */
[----:B------:R-:W-:Y:S02]  /*08c0*/  @P1 LOP3.LUT R11, R3, 0x80000, RZ, 0xfc, !PT ;  /* 0x00080000030b1812 */ /* 0x000fe400078efcff */
[----:B------:R-:W-:Y:S02]  /*08d0*/  FSETP.GEU.AND P1, PT, |R41|, 6.5827683646048100446e-37, PT ;  /* 0x036000002900780b */ /* 0x000fe40003f2e200 */
[----:B------:R-:W0:Y:S02]  /*08e0*/  MUFU.RCP64H R9, R11 ;  /* 0x0000000b00097308 */ /* 0x000e240000001800 */
[----:B0-----:R-:W-:-:S08]  /*08f0*/  DFMA R20, -R10, R8, 1 ;  /* 0x3ff000000a14742b */ /* 0x001fd00000000108 */
[----:B------:R-:W-:-:S08]  /*0900*/  DFMA R20, R20, R20, R20 ;  /* 0x000000141414722b */ /* 0x000fd00000000014 */
[----:B------:R-:W-:-:S08]  /*0910*/  DFMA R20, R8, R20, R8 ;  /* 0x000000140814722b */ /* 0x000fd00000000008 */
[----:B------:R-:W-:-:S08]  /*0920*/  DFMA R8, -R10, R20, 1 ;  /* 0x3ff000000a08742b */ /* 0x000fd00000000114 */
[----:B------:R-:W-:-:S08]  /*0930*/  DFMA R8, R20, R8, R20 ;  /* 0x000000081408722b */ /* 0x000fd00000000014 */
[----:B------:R-:W-:-:S08]  /*0940*/  DMUL R4, R40, R8 ;  /* 0x0000000828047228 */ /* 0x000fd00000000000 */
[----:B------:R-:W-:-:S08]  /*0950*/  DFMA R6, -R10, R4, R40 ;  /* 0x000000040a06722b */ /* 0x000fd00000000128 */
[----:B------:R-:W-:-:S10]  /*0960*/  DFMA R4, R8, R6, R4 ;  /* 0x000000060804722b */ /* 0x000fd40000000004 */
        /* <DEDUP_REMOVED lines=8> */
.L_x_6:
[----:B------:R-:W-:Y:S05]  /*09f0*/  BSYNC.RECONVERGENT B0 ;  /* 0x0000000000007941 */ /* 0x000fea0003800200 */
.L_x_5:
        /* <DEDUP_REMOVED lines=18> */
.L_x_7:
        /* <DEDUP_REMOVED lines=42> */
.L_x_9:
[----:B------:R-:W-:Y:S05]  /*0dc0*/  BSYNC.RECONVERGENT B0 ;  /* 0x0000000000007941 */ /* 0x000fea0003800200 */
.L_x_8:
        /* <DEDUP_REMOVED lines=18> */
.L_x_10:
        /* <DEDUP_REMOVED lines=42> */
.L_x_12:
[----:B------:R-:W-:Y:S05]  /*1190*/  BSYNC.RECONVERGENT B0 ;  /* 0x0000000000007941 */ /* 0x000fea0003800200 */
.L_x_11:
[----:B------:R-:W2:Y:S02]  /*11a0*/  LDG.E.64 R6, desc[UR36][R18.64] ;  /* 0x0000002412067981 */ /* 0x000ea4000c1e1b00 */
[----:B--2---:R-:W-:-:S07]  /*11b0*/  DFMA R6, R14, R4, R6 ;  /* 0x000000040e06722b */ /* 0x004fce0000000006 */
[----:B------:R0:W-:Y:S04]  /*11c0*/  STG.E.64 desc[UR36][R18.64], R6 ;  /* 0x0000000612007986 */ /* 0x0001e8000c101b24 */
[----:B------:R-:W2:Y:S01]  /*11d0*/  LDG.E.64 R8, desc[UR36][R16.64] ;  /* 0x0000002410087981 */ /* 0x000ea2000c1e1b00 */
[----:B------:R-:W-:Y:S01]  /*11e0*/  VIADD R37, R37, 0x4 ;  /* 0x0000000425257836 */ /* 0x000fe20000000000 */
[----:B------:R-:W-:Y:S02]  /*11f0*/  IADD3 R26, P1, PT, R26, 0x20, RZ ;  /* 0x000000201a1a7810 */ /* 0x000fe40007f3e0ff */
[----:B------:R-:W-:Y:S02]  /*1200*/  IADD3 R28, P2, PT, R28, 0x20, RZ ;  /* 0x000000201c1c7810 */ /* 0x000fe40007f5e0ff */
[----:B------:R-:W-:Y:S01]  /*1210*/  ISETP.NE.AND P0, PT, R37, R23, PT ;  /* 0x000000172500720c */ /* 0x000fe20003f05270 */
[----:B------:R-:W-:Y:S01]  /*1220*/  IMAD.X R27, RZ, RZ, R27, P1 ;  /* 0x000000ffff1b7224 */ /* 0x000fe200008e061b */
[----:B------:R-:W-:Y:S01]  /*1230*/  IADD3 R30, P3, PT, R30, 0x20, RZ ;  /* 0x000000201e1e7810 */ /* 0x000fe20007f7e0ff */
[----:B------:R-:W-:-:S04]  /*1240*/  IMAD.X R29, RZ, RZ, R29, P2 ;  /* 0x000000ffff1d7224 */ /* 0x000fc800010e061d */
[----:B------:R-:W-:Y:S01]  /*1250*/  IMAD.X R31, RZ, RZ, R31, P3 ;  /* 0x000000ffff1f7224 */ /* 0x000fe200018e061f */
[----:B--2---:R-:W-:-:S07]  /*1260*/  DFMA R8, R12, R4, R8 ;  /* 0x000000040c08722b */ /* 0x004fce0000000008 */
[----:B------:R0:W-:Y:S01]  /*1270*/  STG.E.64 desc[UR36][R16.64], R8 ;  /* 0x0000000810007986 */ /* 0x0001e2000c101b24 */
[----:B------:R-:W-:Y:S05]  /*1280*/  @P0 BRA `(.L_x_13) ;  /* 0xfffffff000040947 */ /* 0x000fea000383ffff */
[----:B------:R-:W-:Y:S05]  /*1290*/  BSYNC.RECONVERGENT B6 ;  /* 0x0000000000067941 */ /* 0x000fea0003800200 */
.L_x_0:
[----:B------:R-:W-:-:S13]  /*12a0*/  ISETP.NE.AND P0, PT, R22, RZ, PT ;  /* 0x000000ff1600720c */ /* 0x000fda0003f05270 */
[----:B------:R-:W-:Y:S05]  /*12b0*/  @!P0 EXIT ;  /* 0x000000000000894d */ /* 0x000fea0003800000 */
[----:B------:R-:W-:-:S13]  /*12c0*/  ISETP.NE.AND P0, PT, R22, 0x1, PT ;  /* 0x000000011600780c */ /* 0x000fda0003f05270 */
[----:B------:R-:W-:Y:S05]  /*12d0*/  @!P0 BRA `(.L_x_14) ;  /* 0x0000000800048947 */ /* 0x000fea0003800000 */
[----:B------:R-:W-:Y:S01]  /*12e0*/  MOV R22, R36 ;  /* 0x0000002400167202 */ /* 0x000fe20000000f00 */
[----:B------:R-:W1:Y:S01]  /*12f0*/  LDCU.64 UR4, c[0x4][0x8] ;  /* 0x01000100ff0477ac */ /* 0x000e620008000a00 */
[----:B------:R-:W-:Y:S01]  /*1300*/  MOV R0, 0x0 ;  /* 0x0000000000007802 */ /* 0x000fe20000000f00 */
[----:B0-----:R-:W-:Y:S02]  /*1310*/  IMAD.MOV.U32 R6, RZ, RZ, R2 ;  /* 0x000000ffff067224 */ /* 0x001fe400078e0002 */
[----:B------:R0:W-:Y:S01]  /*1320*/  STL.64 [R1], R22 ;  /* 0x0000001601007387 */ /* 0x0001e20000100a00 */
[----:B------:R0:W2:Y:S01]  /*1330*/  LDC.64 R8, c[0x4][R0] ;  /* 0x0100000000087b82 */ /* 0x0000a20000000a00 */
[----:B------:R-:W-:Y:S02]  /*1340*/  IMAD.MOV.U32 R7, RZ, RZ, R38 ;  /* 0x000000ffff077224 */ /* 0x000fe400078e0026 */
[----:B-1----:R-:W-:Y:S02]  /*1350*/  IMAD.U32 R4, RZ, RZ, UR4 ;  /* 0x00000004ff047e24 */ /* 0x002fe4000f8e00ff */
[----:B0-----:R-:W-:-:S07]  /*1360*/  IMAD.U32 R5, RZ, RZ, UR5 ;  /* 0x00000005ff057e24 */ /* 0x001fce000f8e00ff */
[----:B------:R-:W-:-:S07]  /*1370*/  LEPC R20, `(.L_x_15) ;  /* 0x000000001014794e */ /* 0x000fce0000000000 */
[----:B--2---:R-:W-:Y:S05]  /*1380*/  CALL.ABS.NOINC R8 ;  /* 0x0000000008007343 */ /* 0x004fea0003c00000 */
.L_x_15:
[----:B------:R-:W0:Y:S01]  /*1390*/  LDC.64 R28, c[0x0][0x388] ;  /* 0x0000e200ff1c7b82 */ /* 0x000e220000000a00 */
[----:B------:R-:W2:Y:S07]  /*13a0*/  LDG.E.64 R6, desc[UR36][R24.64] ;  /* 0x0000002418067981 */ /* 0x000eae000c1e1b00 */
[----:B------:R-:W1:Y:S08]  /*13b0*/  LDC.64 R32, c[0x0][0x380] ;  /* 0x0000e000ff207b82 */ /* 0x000e700000000a00 */
[----:B------:R-:W3:Y:S01]  /*13c0*/  LDC.64 R34, c[0x0][0x390] ;  /* 0x0000e400ff227b82 */ /* 0x000ee20000000a00 */
[----:B0-----:R-:W-:-:S04]  /*13d0*/  IMAD.WIDE.U32 R26, R23, 0x8, R28 ;  /* 0x00000008171a7825 */ /* 0x001fc800078e001c */
[C---:B------:R-:W-:Y:S01]  /*13e0*/  IMAD.WIDE R28, R36.reuse, 0x8, R28 ;  /* 0x00000008241c7825 */ /* 0x040fe200078e021c */
[----:B------:R-:W4:Y:S03]  /*13f0*/  LDG.E.64 R12, desc[UR36][R26.64] ;  /* 0x000000241a0c7981 */ /* 0x000f26000c1e1b00 */
[C-C-:B-1----:R-:W-:Y:S01]  /*1400*/  IMAD.WIDE.U32 R30, R23.reuse, 0x8, R32.reuse ;  /* 0x00000008171e7825 */ /* 0x142fe200078e0020 */
[----:B------:R-:W4:Y:S03]  /*1410*/  LDG.E.64 R10, desc[UR36][R28.64] ;  /* 0x000000241c0a7981 */ /* 0x000f26000c1e1b00 */
[----:B------:R-:W-:Y:S01]  /*1420*/  IMAD.WIDE R32, R36, 0x8, R32 ;  /* 0x0000000824207825 */ /* 0x000fe200078e0220 */
[----:B------:R-:W5:Y:S04]  /*1430*/  LDG.E.64 R14, desc[UR36][R30.64] ;  /* 0x000000241e0e7981 */ /* 0x000f68000c1e1b00 */
[----:B------:R-:W5:Y:S01]  /*1440*/  LDG.E.64 R8, desc[UR36][R32.64] ;  /* 0x0000002420087981 */ /* 0x000f62000c1e1b00 */
[----:B---3--:R-:W-:-:S05]  /*1450*/  IMAD.WIDE.U32 R34, R23, 0x8, R34 ;  /* 0x0000000817227825 */ /* 0x008fca00078e0022 */
[----:B------:R-:W3:Y:S01]  /*1460*/  LDG.E.64 R4, desc[UR36][R34.64] ;  /* 0x0000002422047981 */ /* 0x000ee2000c1e1b00 */
[----:B------:R-:W-:Y:S01]  /*1470*/  UMOV UR4, 0x47ae147b ;  /* 0x47ae147b00047882 */ /* 0x000fe20000000000 */
[----:B------:R-:W-:Y:S02]  /*1480*/  UMOV UR5, 0x3f847ae1 ;  /* 0x3f847ae100057882 */ /* 0x000fe40000000000 */
[----:B------:R-:W-:Y:S02]  /*1490*/  UMOV UR6, UR5 ;  /* 0x0000000500067c82 */ /* 0x000fe40008000000 */
[----:B------:R-:W-:Y:S01]  /*14a0*/  IMAD.U32 R3, RZ, RZ, UR6 ;  /* 0x00000006ff037e24 */ /* 0x000fe2000f8e00ff */
[----:B------:R-:W-:Y:S01]  /*14b0*/  BSSY.RECONVERGENT B0, `(.L_x_16) ;  /* 0x0000020000007945 */ /* 0x000fe20003800200 */
[----:B----4-:R-:W-:Y:S02]  /*14c0*/  DADD R12, R12, -R10 ;  /* 0x000000000c0c7229 */ /* 0x010fe4000000080a */
[----:B-----5:R-:W-:-:S06]  /*14d0*/  DADD R14, R14, -R8 ;  /* 0x000000000e0e7229 */ /* 0x020fcc0000000808 */
[----:B------:R-:W-:-:S08]  /*14e0*/  DMUL R8, R12, R12 ;  /* 0x0000000c0c087228 */ /* 0x000fd00000000000 */
[----:B------:R-:W-:-:S08]  /*14f0*/  DFMA R8, R14, R14, R8 ;  /* 0x0000000e0e08722b */ /* 0x000fd00000000008 */
[----:B------:R-:W-:Y:S02]  /*1500*/  DSETP.MAX.AND P0, P1, R8, UR4, PT ;  /* 0x0000000408007e2a */ /* 0x000fe4000b90f000 */
[----:B------:R-:W-:-:S04]  /*1510*/  MOV R0, R9 ;  /* 0x0000000900007202 */ /* 0x000fc80000000f00 */
[----:B------:R-:W-:-:S08]  /*1520*/  FSEL R11, R0, UR6, P0 ;  /* 0x00000006000b7c08 */ /* 0x000fd00008000000 */
        /* <DEDUP_REMOVED lines=8> */
[----:B--2---:R-:W-:-:S06]  /*15b0*/  DMUL R6, R6, UR4 ;  /* 0x0000000406067c28 */ /* 0x004fcc0008000000 */
[----:B------:R-:W-:Y:S02]  /*15c0*/  DFMA R8, -R10, R20, 1 ;  /* 0x3ff000000a08742b */ /* 0x000fe40000000114 */
[----:B---3--:R-:W-:-:S06]  /*15d0*/  DMUL R40, R6, R4 ;  /* 0x0000000406287228 */ /* 0x008fcc0000000000 */
        /* <DEDUP_REMOVED lines=9> */
[----:B------:R-:W-:Y:S01]  /*1670*/  MOV R0, 0x16a0 ;  /* 0x000016a000007802 */ /* 0x000fe20000000f00 */
[----:B------:R-:W-:-:S07]  /*1680*/  IMAD.MOV.U32 R3, RZ, RZ, R41 ;  /* 0x000000ffff037224 */ /* 0x000fce00078e0029 */
[----:B------:R-:W-:Y:S05]  /*1690*/  CALL.REL.NOINC `($__internal_0_$__cuda_sm20_div_rn_f64_full) ;  /* 0x0000000800387944 */ /* 0x000fea0003c00000 */
[----:B------:R-:W-:-:S07]  /*16a0*/  IMAD.MOV.U32 R5, RZ, RZ, R3 ;  /* 0x000000ffff057224 */ /* 0x000fce00078e0003 */
.L_x_17:
[----:B------:R-:W-:Y:S05]  /*16b0*/  BSYNC.RECONVERGENT B0 ;  /* 0x0000000000007941 */ /* 0x000fea0003800200 */
.L_x_16:
[----:B------:R-:W2:Y:S01]  /*16c0*/  LDG.E.64 R6, desc[UR36][R18.64] ;  /* 0x0000002412067981 */ /* 0x000ea2000c1e1b00 */
[----:B------:R-:W-:Y:S01]  /*16d0*/  VIADD R37, R23, 0x1 ;  /* 0x0000000117257836 */ /* 0x000fe20000000000 */
[----:B------:R-:W-:Y:S01]  /*16e0*/  MOV R0, 0x0 ;  /* 0x0000000000007802 */ /* 0x000fe20000000f00 */
[----:B------:R-:W0:Y:S01]  /*16f0*/  LDCU.64 UR4, c[0x4][0x8] ;  /* 0x01000100ff0477ac */ /* 0x000e220008000a00 */
[----:B--2---:R-:W-:-:S07]  /*1700*/  DFMA R14, R14, R4, R6 ;  /* 0x000000040e0e722b */ /* 0x004fce0000000006 */
[----:B------:R1:W-:Y:S04]  /*1710*/  STG.E.64 desc[UR36][R18.64], R14 ;  /* 0x0000000e12007986 */ /* 0x0003e8000c101b24 */
[----:B------:R-:W2:Y:S01]  /*1720*/  LDG.E.64 R6, desc[UR36][R16.64] ;  /* 0x0000002410067981 */ /* 0x000ea2000c1e1b00 */
[----:B------:R1:W3:Y:S03]  /*1730*/  LDC.64 R8, c[0x4][R0] ;  /* 0x0100000000087b82 */ /* 0x0002e60000000a00 */
[----:B------:R1:W-:Y:S01]  /*1740*/  STL.64 [R1], R36 ;  /* 0x0000002401007387 */ /* 0x0003e20000100a00 */
[----:B--2---:R-:W-:Y:S01]  /*1750*/  DFMA R12, R12, R4, R6 ;  /* 0x000000040c0c722b */ /* 0x004fe20000000006 */
[----:B0-----:R-:W-:Y:S01]  /*1760*/  MOV R4, UR4 ;  /* 0x0000000400047c02 */ /* 0x001fe20008000f00 */
[----:B------:R-:W-:-:S02]  /*1770*/  IMAD.U32 R5, RZ, RZ, UR5 ;  /* 0x00000005ff057e24 */ /* 0x000fc4000f8e00ff */
[----:B------:R-:W-:-:S03]  /*1780*/  IMAD.MOV.U32 R6, RZ, RZ, R2 ;  /* 0x000000ffff067224 */ /* 0x000fc600078e0002 */
[----:B------:R1:W-:Y:S01]  /*1790*/  STG.E.64 desc[UR36][R16.64], R12 ;  /* 0x0000000c10007986 */ /* 0x0003e2000c101b24 */
[----:B---3--:R-:W-:-:S07]  /*17a0*/  IMAD.MOV.U32 R7, RZ, RZ, R38 ;  /* 0x000000ffff077224 */ /* 0x008fce00078e0026 */
[----:B------:R-:W-:-:S07]  /*17b0*/  LEPC R20, `(.L_x_18) ;  /* 0x000000001014794e */ /* 0x000fce0000000000 */
[----:B-1----:R-:W-:Y:S05]  /*17c0*/  CALL.ABS.NOINC R8 ;  /* 0x0000000008007343 */ /* 0x002fea0003c00000 */
.L_x_18:
        /* <DEDUP_REMOVED lines=22> */
[----:B------:R-:W-:-:S03]  /*1930*/  HFMA2 R6, -RZ, RZ, 0, 5.9604644775390625e-08 ;  /* 0x00000001ff067431 */ /* 0x000fc600000001ff */
        /* <DEDUP_REMOVED lines=19> */
.L_x_20:
[----:B------:R-:W-:Y:S05]  /*1a70*/  BSYNC.RECONVERGENT B0 ;  /* 0x0000000000007941 */ /* 0x000fea0003800200 */
.L_x_19:
[----:B------:R-:W2:Y:S02]  /*1a80*/  LDG.E.64 R6, desc[UR36][R18.64] ;  /* 0x0000002412067981 */ /* 0x000ea4000c1e1b00 */
[----:B--2---:R-:W-:-:S07]  /*1a90*/  DFMA R6, R14, R4, R6 ;  /* 0x000000040e06722b */ /* 0x004fce0000000006 */
[----:B------:R1:W-:Y:S04]  /*1aa0*/  STG.E.64 desc[UR36][R18.64], R6 ;  /* 0x0000000612007986 */ /* 0x0003e8000c101b24 */
[----:B------:R-:W2:Y:S01]  /*1ab0*/  LDG.E.64 R8, desc[UR36][R16.64] ;  /* 0x0000002410087981 */ /* 0x000ea2000c1e1b00 */
[----:B------:R-:W-:Y:S01]  /*1ac0*/  VIADD R23, R23, 0x2 ;  /* 0x0000000217177836 */ /* 0x000fe20000000000 */
[----:B--2---:R-:W-:-:S07]  /*1ad0*/  DFMA R8, R12, R4, R8 ;  /* 0x000000040c08722b */ /* 0x004fce0000000008 */
[----:B------:R1:W-:Y:S04]  /*1ae0*/  STG.E.64 desc[UR36][R16.64], R8 ;  /* 0x0000000810007986 */ /* 0x0003e8000c101b24 */
.L_x_14:
[----:B------:R-:W2:Y:S02]  /*1af0*/  LDC R0, c[0x0][0x3a8] ;  /* 0x0000ea00ff007b82 */ /* 0x000ea40000000800 */
[----:B--2---:R-:W-:-:S04]  /*1b00*/  LOP3.LUT R0, R0, 0x1, RZ, 0xc0, !PT ;  /* 0x0000000100007812 */ /* 0x004fc800078ec0ff */
[----:B------:R-:W-:-:S13]  /*1b10*/  ISETP.NE.U32.AND P0, PT, R0, 0x1, PT ;  /* 0x000000010000780c */ /* 0x000fda0003f05070 */
[----:B------:R-:W-:Y:S05]  /*1b20*/  @P0 EXIT ;  /* 0x000000000000094d */ /* 0x000fea0003800000 */
[----:B------:R-:W-:Y:S01]  /*1b30*/  IMAD.MOV.U32 R22, RZ, RZ, R36 ;  /* 0x000000ffff167224 */ /* 0x000fe200078e0024 */
[----:B------:R-:W-:Y:S01]  /*1b40*/  MOV R0, 0x0 ;  /* 0x0000000000007802 */ /* 0x000fe20000000f00 */
[----:B------:R-:W2:Y:S01]  /*1b50*/  LDCU.64 UR4, c[0x4][0x8] ;  /* 0x01000100ff0477ac */ /* 0x000ea20008000a00 */
[----:B01----:R-:W-:Y:S02]  /*1b60*/  IMAD.MOV.U32 R6, RZ, RZ, R2 ;  /* 0x000000ffff067224 */ /* 0x003fe400078e0002 */
[----:B------:R0:W-:Y:S01]  /*1b70*/  STL.64 [R1], R22 ;  /* 0x0000001601007387 */ /* 0x0001e20000100a00 */
[----:B------:R0:W1:Y:S01]  /*1b80*/  LDC.64 R8, c[0x4][R0] ;  /* 0x0100000000087b82 */ /* 0x0000620000000a00 */
[----:B------:R-:W-:Y:S01]  /*1b90*/  IMAD.MOV.U32 R7, RZ, RZ, R38 ;  /* 0x000000ffff077224 */ /* 0x000fe200078e0026 */
[----:B--2---:R-:W-:Y:S01]  /*1ba0*/  MOV R4, UR4 ;  /* 0x0000000400047c02 */ /* 0x004fe20008000f00 */
[----:B0-----:R-:W-:-:S07]  /*1bb0*/  IMAD.U32 R5, RZ, RZ, UR5 ;  /* 0x00000005ff057e24 */ /* 0x001fce000f8e00ff */
[----:B------:R-:W-:-:S07]  /*1bc0*/  LEPC R20, `(.L_x_21) ;  /* 0x000000001014794e */ /* 0x000fce0000000000 */
[----:B-1----:R-:W-:Y:S05]  /*1bd0*/  CALL.ABS.NOINC R8 ;  /* 0x0000000008007343 */ /* 0x002fea0003c00000 */
.L_x_21:
[----:B------:R-:W0:Y:S01]  /*1be0*/  LDC.64 R2, c[0x0][0x388] ;  /* 0x0000e200ff027b82 */ /* 0x000e220000000a00 */
[----:B------:R-:W2:Y:S07]  /*1bf0*/  LDG.E.64 R24, desc[UR36][R24.64] ;  /* 0x0000002418187981 */ /* 0x000eae000c1e1b00 */
[----:B------:R-:W1:Y:S01]  /*1c00*/  LDC.64 R6, c[0x0][0x380] ;  /* 0x0000e000ff067b82 */ /* 0x000e620000000a00 */
[----:B0-----:R-:W-:-:S04]  /*1c10*/  IMAD.WIDE.U32 R4, R23, 0x8, R2 ;  /* 0x0000000817047825 */ /* 0x001fc800078e0002 */
[C---:B------:R-:W-:Y:S02]  /*1c20*/  IMAD.WIDE R8, R36.reuse, 0x8, R2 ;  /* 0x0000000824087825 */ /* 0x040fe400078e0202 */
[----:B------:R-:W3:Y:S02]  /*1c30*/  LDG.E.64 R4, desc[UR36][R4.64] ;  /* 0x0000002404047981 */ /* 0x000ee4000c1e1b00 */
[C-C-:B-1----:R-:W-:Y:S02]  /*1c40*/  IMAD.WIDE.U32 R2, R23.reuse, 0x8, R6.reuse ;  /* 0x0000000817027825 */ /* 0x142fe400078e0006 */
[----:B------:R-:W3:Y:S02]  /*1c50*/  LDG.E.64 R12, desc[UR36][R8.64] ;  /* 0x00000024080c7981 */ /* 0x000ee4000c1e1b00 */
[----:B------:R-:W-:Y:S02]  /*1c60*/  IMAD.WIDE R36, R36, 0x8, R6 ;  /* 0x0000000824247825 */ /* 0x000fe400078e0206 */
[----:B------:R-:W4:Y:S01]  /*1c70*/  LDG.E.64 R2, desc[UR36][R2.64] ;  /* 0x0000002402027981 */ /* 0x000f22000c1e1b00 */
[----:B------:R-:W0:Y:S03]  /*1c80*/  LDC.64 R6, c[0x0][0x390] ;  /* 0x0000e400ff067b82 */ /* 0x000e260000000a00 */
[----:B------:R-:W4:Y:S01]  /*1c90*/  LDG.E.64 R14, desc[UR36][R36.64] ;  /* 0x00000024240e7981 */ /* 0x000f22000c1e1b00 */
[----:B0-----:R-:W-:-:S06]  /*1ca0*/  IMAD.WIDE.U32 R6, R23, 0x8, R6 ;  /* 0x0000000817067825 */ /* 0x001fcc00078e0006 */
[----:B------:R-:W5:Y:S01]  /*1cb0*/  LDG.E.64 R6, desc[UR36][R6.64] ;  /* 0x0000002406067981 */ /* 0x000f62000c1e1b00 */
[----:B------:R-:W-:Y:S01]  /*1cc0*/  UMOV UR4, 0x47ae147b ;  /* 0x47ae147b00047882 */ /* 0x000fe20000000000 */
[----:B------:R-:W-:Y:S02]  /*1cd0*/  UMOV UR5, 0x3f847ae1 ;  /* 0x3f847ae100057882 */ /* 0x000fe40000000000 */
[----:B------:R-:W-:Y:S01]  /*1ce0*/  UMOV UR6, UR5 ;  /* 0x0000000500067c82 */ /* 0x000fe20008000000 */
[----:B------:R-:W-:Y:S01]  /*1cf0*/  BSSY.RECONVERGENT B0, `(.L_x_22) ;  /* 0x0000021000007945 */ /* 0x000fe20003800200 */
[----:B---3--:R-:W-:Y:S02]  /*1d00*/  DADD R12, R4, -R12 ;  /* 0x00000000040c7229 */ /* 0x008fe4000000080c */
[----:B----4-:R-:W-:-:S06]  /*1d10*/  DADD R14, R2, -R14 ;  /* 0x00000000020e7229 */ /* 0x010fcc000000080e */
[----:B------:R-:W-:-:S08]  /*1d20*/  DMUL R4, R12, R12 ;  /* 0x0000000c0c047228 */ /* 0x000fd00000000000 */
[----:B------:R-:W-:-:S08]  /*1d30*/  DFMA R4, R14, R14, R4 ;  /* 0x0000000e0e04722b */ /* 0x000fd00000000004 */
[----:B------:R-:W-:Y:S01]  /*1d40*/  DSETP.MAX.AND P0, P1, R4, UR4, PT ;  /* 0x0000000404007e2a */ /* 0x000fe2000b90f000 */
[----:B------:R-:W-:Y:S02]  /*1d50*/  IMAD.U32 R2, RZ, RZ, UR6 ;  /* 0x00000006ff027e24 */ /* 0x000fe4000f8e00ff */
[----:B------:R-:W-:-:S05]  /*1d60*/  IMAD.MOV.U32 R0, RZ, RZ, R5 ;  /* 0x000000ffff007224 */ /* 0x000fca00078e0005 */
[----:B------:R-:W-:-:S06]  /*1d70*/  FSEL R11, R0, UR6, P0 ;  /* 0x00000006000b7c08 */ /* 0x000fcc0008000000 */
[----:B------:R-:W-:-:S04]  /*1d80*/  @P1 LOP3.LUT R11, R2, 0x80000, RZ, 0xfc, !PT ;  /* 0x00080000020b1812 */ /* 0x000fc800078efcff */
[----:B------:R-:W0:Y:S01]  /*1d90*/  MUFU.RCP64H R3, R11 ;  /* 0x0000000b00037308 */ /* 0x000e220000001800 */
[----:B------:R-:W-:Y:S01]  /*1da0*/  UMOV UR6, UR4 ;  /* 0x0000000400067c82 */ /* 0x000fe20008000000 */
[----:B------:R-:W-:Y:S01]  /*1db0*/  HFMA2 R2, -RZ, RZ, 0, 5.9604644775390625e-08 ;  /* 0x00000001ff027431 */ /* 0x000fe200000001ff */
[----:B------:R-:W-:-:S06]  /*1dc0*/  SEL R10, R4, UR6, P0 ;  /* 0x00000006040a7c07 */ /* 0x000fcc0008000000 */
[----:B0-----:R-:W-:-:S08]  /*1dd0*/  DFMA R4, -R10, R2, 1 ;  /* 0x3ff000000a04742b */ /* 0x001fd00000000102 */
[----:B------:R-:W-:-:S08]  /*1de0*/  DFMA R4, R4, R4, R4 ;  /* 0x000000040404722b */ /* 0x000fd00000000004 */
[----:B------:R-:W-:Y:S02]  /*1df0*/  DFMA R4, R2, R4, R2 ;  /* 0x000000040204722b */ /* 0x000fe40000000002 */
[----:B--2---:R-:W-:-:S06]  /*1e00*/  DMUL R24, R24, UR4 ;  /* 0x0000000418187c28 */ /* 0x004fcc0008000000 */
        /* <DEDUP_REMOVED lines=15> */
.L_x_23:
[----:B------:R-:W-:Y:S05]  /*1f00*/  BSYNC.RECONVERGENT B0 ;  /* 0x0000000000007941 */ /* 0x000fea0003800200 */
.L_x_22:
[----:B------:R-:W2:Y:S02]  /*1f10*/  LDG.E.64 R2, desc[UR36][R18.64] ;  /* 0x0000002412027981 */ /* 0x000ea4000c1e1b00 */
[----:B--2---:R-:W-:-:S07]  /*1f20*/  DFMA R2, R14, R4, R2 ;  /* 0x000000040e02722b */ /* 0x004fce0000000002 */
[----:B------:R-:W-:Y:S04]  /*1f30*/  STG.E.64 desc[UR36][R18.64], R2 ;  /* 0x0000000212007986 */ /* 0x000fe8000c101b24 */
[----:B------:R-:W2:Y:S02]  /*1f40*/  LDG.E.64 R6, desc[UR36][R16.64] ;  /* 0x0000002410067981 */ /* 0x000ea4000c1e1b00 */
[----:B--2---:R-:W-:-:S07]  /*1f50*/  DFMA R6, R12, R4, R6 ;  /* 0x000000040c06722b */ /* 0x004fce0000000006 */
[----:B------:R-:W-:Y:S01]  /*1f60*/  STG.E.64 desc[UR36][R16.64], R6 ;  /* 0x0000000610007986 */ /* 0x000fe2000c101b24 */
[----:B------:R-:W-:Y:S05]  /*1f70*/  EXIT ;  /* 0x000000000000794d */ /* 0x000fea0003800000 */
        .weak           $__internal_0_$__cuda_sm20_div_rn_f64_full
        .type           $__internal_0_$__cuda_sm20_div_rn_f64_full,@function
        .size           $__internal_0_$__cuda_sm20_div_rn_f64_full,(.L_x_31 - $__internal_0_$__cuda_sm20_div_rn_f64_full)
$__internal_0_$__cuda_sm20_div_rn_f64_full:
[----:B------:R-:W-:Y:S01]  /*1f80*/  IMAD.MOV.U32 R21, RZ, RZ, R3 ;  /* 0x000000ffff157224 */ /* 0x000fe200078e0003 */
[C---:B------:R-:W-:Y:S01]  /*1f90*/  FSETP.GEU.AND P0, PT, |R11|.reuse, 1.469367938527859385e-39, PT ;  /* 0x001000000b00780b */ /* 0x040fe20003f0e200 */
[----:B------:R-:W-:Y:S01]  /*1fa0*/  IMAD.MOV.U32 R20, RZ, RZ, R4 ;  /* 0x000000ffff147224 */ /* 0x000fe200078e0004 */
[----:B------:R-:W-:Y:S01]  /*1fb0*/  LOP3.LUT R8, R11, 0x800fffff, RZ, 0xc0, !PT ;  /* 0x800fffff0b087812 */ /* 0x000fe200078ec0ff */
[----:B------:R-:W-:Y:S01]  /*1fc0*/  IMAD.MOV.U32 R5, RZ, RZ, 0x1ca00000 ;  /* 0x1ca00000ff057424 */ /* 0x000fe200078e00ff */
[C---:B------:R-:W-:Y:S01]  /*1fd0*/  FSETP.GEU.AND P2, PT, |R21|.reuse, 1.469367938527859385e-39, PT ;  /* 0x001000001500780b */ /* 0x040fe20003f4e200 */
[----:B------:R-:W-:Y:S01]  /*1fe0*/  IMAD.MOV.U32 R42, RZ, RZ, R20 ;  /* 0x000000ffff2a7224 */ /* 0x000fe200078e0014 */
[----:B------:R-:W-:Y:S01]  /*1ff0*/  LOP3.LUT R9, R8, 0x3ff00000, RZ, 0xfc, !PT ;  /* 0x3ff0000008097812 */ /* 0x000fe200078efcff */
[----:B------:R-:W-:Y:S01]  /*2000*/  IMAD.MOV.U32 R40, RZ, RZ, 0x1 ;  /* 0x00000001ff287424 */ /* 0x000fe200078e00ff */
[----:B------:R-:W-:Y:S01]  /*2010*/  LOP3.LUT R3, R21, 0x7ff00000, RZ, 0xc0, !PT ;  /* 0x7ff0000015037812 */ /* 0x000fe200078ec0ff */
[----:B------:R-:W-:Y:S01]  /*2020*/  BSSY.RECONVERGENT B1, `(.L_x_24) ;  /* 0x0000054000017945 */ /* 0x000fe20003800200 */
[----:B------:R-:W-:-:S02]  /*2030*/  MOV R8, R10 ;  /* 0x0000000a00087202 */ /* 0x000fc40000000f00 */
[----:B------:R-:W-:Y:S01]  /*2040*/  LOP3.LUT R4, R11, 0x7ff00000, RZ, 0xc0, !PT ;  /* 0x7ff000000b047812 */ /* 0x000fe200078ec0ff */
[----:B------:R-:W-:-:S03]  /*2050*/  @!P0 DMUL R8, R10, 8.98846567431157953865e+307 ;  /* 0x7fe000000a088828 */ /* 0x000fc60000000000 */
[----:B------:R-:W-:Y:S02]  /*2060*/  ISETP.GE.U32.AND P1, PT, R3, R4, PT ;  /* 0x000000040300720c */ /* 0x000fe40003f26070 */
[----:B------:R-:W-:Y:S01]  /*2070*/  @!P2 LOP3.LUT R6, R11, 0x7ff00000, RZ, 0xc0, !PT ;  /* 0x7ff000000b06a812 */ /* 0x000fe200078ec0ff */
[----:B------:R-:W0:Y:S01]  /*2080*/  MUFU.RCP64H R41, R9 ;  /* 0x0000000900297308 */ /* 0x000e220000001800 */
[----:B------:R-:W-:Y:S02]  /*2090*/  SEL R7, R5, 0x63400000, !P1 ;  /* 0x6340000005077807 */ /* 0x000fe40004800000 */
[----:B------:R-:W-:Y:S02]  /*20a0*/  @!P2 ISETP.GE.U32.AND P3, PT, R3, R6, PT ;  /* 0x000000060300a20c */ /* 0x000fe40003f66070 */
[----:B------:R-:W-:Y:S02]  /*20b0*/  LOP3.LUT R43, R7, 0x800fffff, R21, 0xf8, !PT ;  /* 0x800fffff072b7812 */ /* 0x000fe400078ef815 */
[----:B------:R-:W-:-:S02]  /*20c0*/  @!P2 SEL R6, R5, 0x63400000, !P3 ;  /* 0x634000000506a807 */ /* 0x000fc40005800000 */
[----:B------:R-:W-:Y:S02]  /*20d0*/  @!P0 LOP3.LUT R4, R9, 0x7ff00000, RZ, 0xc0, !PT ;  /* 0x7ff0000009048812 */ /* 0x000fe400078ec0ff */
[----:B------:R-:W-:-:S04]  /*20e0*/  @!P2 LOP3.LUT R6, R6, 0x80000000, R21, 0xf8, !PT ;  /* 0x800000000606a812 */ /* 0x000fc800078ef815 */
[----:B------:R-:W-:Y:S01]  /*20f0*/  @!P2 LOP3.LUT R7, R6, 0x100000, RZ, 0xfc, !PT ;  /* 0x001000000607a812 */ /* 0x000fe200078efcff */
[----:B------:R-:W-:-:S06]  /*2100*/  @!P2 IMAD.MOV.U32 R6, RZ, RZ, RZ ;  /* 0x000000ffff06a224 */ /* 0x000fcc00078e00ff */
[----:B------:R-:W-:Y:S02]  /*2110*/  @!P2 DFMA R42, R42, 2, -R6 ;  /* 0x400000002a2aa82b */ /* 0x000fe40000000806 */
[----:B0-----:R-:W-:-:S08]  /*2120*/  DFMA R6, R40, -R8, 1 ;  /* 0x3ff000002806742b */ /* 0x001fd00000000808 */
[----:B------:R-:W-:Y:S01]  /*2130*/  DFMA R6, R6, R6, R6 ;  /* 0x000000060606722b */ /* 0x000fe20000000006 */
[----:B------:R-:W-:-:S07]  /*2140*/  @!P2 LOP3.LUT R3, R43, 0x7ff00000, RZ, 0xc0, !PT ;  /* 0x7ff000002b03a812 */ /* 0x000fce00078ec0ff */
[----:B------:R-:W-:-:S08]  /*2150*/  DFMA R40, R40, R6, R40 ;  /* 0x000000062828722b */ /* 0x000fd00000000028 */
[----:B------:R-:W-:-:S08]  /*2160*/  DFMA R44, R40, -R8, 1 ;  /* 0x3ff00000282c742b */ /* 0x000fd00000000808 */
[----:B------:R-:W-:-:S08]  /*2170*/  DFMA R44, R40, R44, R40 ;  /* 0x0000002c282c722b */ /* 0x000fd00000000028 */
[----:B------:R-:W-:-:S08]  /*2180*/  DMUL R6, R44, R42 ;  /* 0x0000002a2c067228 */ /* 0x000fd00000000000 */
[----:B------:R-:W-:-:S08]  /*2190*/  DFMA R40, R6, -R8, R42 ;  /* 0x800000080628722b */ /* 0x000fd0000000002a */
[----:B------:R-:W-:Y:S01]  /*21a0*/  DFMA R40, R44, R40, R6 ;  /* 0x000000282c28722b */ /* 0x000fe20000000006 */
[----:B------:R-:W-:-:S05]  /*21b0*/  VIADD R6, R3, 0xffffffff ;  /* 0xffffffff03067836 */ /* 0x000fca0000000000 */
[----:B------:R-:W-:Y:S02]  /*21c0*/  ISETP.GT.U32.AND P0, PT, R6, 0x7feffffe, PT ;  /* 0x7feffffe0600780c */ /* 0x000fe40003f04070 */
[----:B------:R-:W-:-:S04]  /*21d0*/  IADD3 R6, PT, PT, R4, -0x1, RZ ;  /* 0xffffffff04067810 */ /* 0x000fc80007ffe0ff */
[----:B------:R-:W-:-:S13]  /*21e0*/  ISETP.GT.U32.OR P0, PT, R6, 0x7feffffe, P0 ;  /* 0x7feffffe0600780c */ /* 0x000fda0000704470 */
[----:B------:R-:W-:Y:S05]  /*21f0*/  @P0 BRA `(.L_x_25) ;  /* 0x0000000000780947 */ /* 0x000fea0003800000 */
[----:B------:R-:W-:Y:S01]  /*2200*/  LOP3.LUT R3, R21, 0x7ff00000, RZ, 0xc0, !PT ;  /* 0x7ff0000015037812 */ /* 0x000fe200078ec0ff */
[----:B------:R-:W-:Y:S01]  /*2210*/  IMAD.MOV.U32 R20, RZ, RZ, RZ ;  /* 0x000000ffff147224 */ /* 0x000fe200078e00ff */
[----:B------:R-:W-:-:S04]  /*2220*/  LOP3.LUT R4, R11, 0x7ff00000, RZ, 0xc0, !PT ;  /* 0x7ff000000b047812 */ /* 0x000fc800078ec0ff */
[CC--:B------:R-:W-:Y:S02]  /*2230*/  VIADDMNMX R6, R3.reuse, -R4.reuse, 0xb9600000, !PT ;  /* 0xb960000003067446 */ /* 0x0c0fe40007800904 */
[----:B------:R-:W-:Y:S02]  /*2240*/  ISETP.GE.U32.AND P0, PT, R3, R4, PT ;  /* 0x000000040300720c */ /* 0x000fe40003f06070 */
[----:B------:R-:W-:Y:S02]  /*2250*/  VIMNMX R6, PT, PT, R6, 0x46a00000, PT ;  /* 0x46a0000006067848 */ /* 0x000fe40003fe0100 */
[----:B------:R-:W-:-:S05]  /*2260*/  SEL R5, R5, 0x63400000, !P0 ;  /* 0x6340000005057807 */ /* 0x000fca0004000000 */
[----:B------:R-:W-:-:S04]  /*2270*/  IMAD.IADD R5, R6, 0x1, -R5 ;  /* 0x0000000106057824 */ /* 0x000fc800078e0a05 */
[----:B------:R-:W-:-:S06]  /*2280*/  VIADD R21, R5, 0x7fe00000 ;  /* 0x7fe0000005157836 */ /* 0x000fcc0000000000 */
[----:B------:R-:W-:-:S10]  /*2290*/  DMUL R6, R40, R20 ;  /* 0x0000001428067228 */ /* 0x000fd40000000000 */
[----:B------:R-:W-:-:S13]  /*22a0*/  FSETP.GTU.AND P0, PT, |R7|, 1.469367938527859385e-39, PT ;  /* 0x001000000700780b */ /* 0x000fda0003f0c200 */
[----:B------:R-:W-:Y:S05]  /*22b0*/  @P0 BRA `(.L_x_26) ;  /* 0x0000000000a80947 */ /* 0x000fea0003800000 */
[----:B------:R-:W-:Y:S01]  /*22c0*/  DFMA R8, R40, -R8, R42 ;  /* 0x800000082808722b */ /* 0x000fe2000000002a */
[----:B------:R-:W-:-:S09]  /*22d0*/  IMAD.MOV.U32 R20, RZ, RZ, RZ ;  /* 0x000000ffff147224 */ /* 0x000fd200078e00ff */
[C---:B------:R-:W-:Y:S02]  /*22e0*/  FSETP.NEU.AND P0, PT, R9.reuse, RZ, PT ;  /* 0x000000ff0900720b */ /* 0x040fe40003f0d000 */
[----:B------:R-:W-:-:S04]  /*22f0*/  LOP3.LUT R10, R9, 0x80000000, R11, 0x48, !PT ;  /* 0x80000000090a7812 */ /* 0x000fc800078e480b */
[----:B------:R-:W-:-:S07]  /*2300*/  LOP3.LUT R21, R10, R21, RZ, 0xfc, !PT ;  /* 0x000000150a157212 */ /* 0x000fce00078efcff */
[----:B------:R-:W-:Y:S05]  /*2310*/  @!P0 BRA `(.L_x_26) ;  /* 0x0000000000908947 */ /* 0x000fea0003800000 */
[----:B------:R-:W-:Y:S01]  /*2320*/  IMAD.MOV R9, RZ, RZ, -R5 ;  /* 0x000000ffff097224 */ /* 0x000fe200078e0a05 */
[----:B------:R-:W-:Y:S02]  /*2330*/  MOV R8, RZ ;  /* 0x000000ff00087202 */ /* 0x000fe40000000f00 */
[----:B------:R-:W-:-:S04]  /*2340*/  IADD3 R5, PT, PT, -R5, -0x43300000, RZ ;  /* 0xbcd0000005057810 */ /* 0x000fc80007ffe1ff */
[----:B------:R-:W-:Y:S02]  /*2350*/  DFMA R8, R6, -R8, R40 ;  /* 0x800000080608722b */ /* 0x000fe40000000028 */
[----:B------:R-:W-:-:S08]  /*2360*/  DMUL.RP R40, R40, R20 ;  /* 0x0000001428287228 */ /* 0x000fd00000008000 */
[----:B------:R-:W-:Y:S02]  /*2370*/  FSETP.NEU.AND P0, PT, |R9|, R5, PT ;  /* 0x000000050900720b */ /* 0x000fe40003f0d200 */
[----:B------:R-:W-:Y:S02]  /*2380*/  LOP3.LUT R10, R41, R10, RZ, 0x3c, !PT ;  /* 0x0000000a290a7212 */ /* 0x000fe400078e3cff */
[----:B------:R-:W-:Y:S02]  /*2390*/  FSEL R4, R40, R6, !P0 ;  /* 0x0000000628047208 */ /* 0x000fe40004000000 */
[----:B------:R-:W-:-:S03]  /*23a0*/  FSEL R5, R10, R7, !P0 ;  /* 0x000000070a057208 */ /* 0x000fc60004000000 */
[----:B------:R-:W-:Y:S02]  /*23b0*/  IMAD.MOV.U32 R6, RZ, RZ, R4 ;  /* 0x000000ffff067224 */ /* 0x000fe400078e0004 */
[----:B------:R-:W-:Y:S01]  /*23c0*/  IMAD.MOV.U32 R7, RZ, RZ, R5 ;  /* 0x000000ffff077224 */ /* 0x000fe200078e0005 */
[----:B------:R-:W-:Y:S06]  /*23d0*/  BRA `(.L_x_26) ;  /* 0x0000000000607947 */ /* 0x000fec0003800000 */
.L_x_25:
[----:B------:R-:W-:-:S14]  /*23e0*/  DSETP.NAN.AND P0, PT, R20, R20, PT ;  /* 0x000000141400722a */ /* 0x000fdc0003f08000 */
[----:B------:R-:W-:Y:S05]  /*23f0*/  @P0 BRA `(.L_x_27) ;  /* 0x00000000004c0947 */ /* 0x000fea0003800000 */
[----:B------:R-:W-:-:S14]  /*2400*/  DSETP.NAN.AND P0, PT, R10, R10, PT ;  /* 0x0000000a0a00722a */ /* 0x000fdc0003f08000 */
[----:B------:R-:W-:Y:S05]  /*2410*/  @P0 BRA `(.L_x_28) ;  /* 0x0000000000340947 */ /* 0x000fea0003800000 */
[----:B------:R-:W-:Y:S01]  /*2420*/  ISETP.NE.AND P0, PT, R3, R4, PT ;  /* 0x000000040300720c */ /* 0x000fe20003f05270 */
[----:B------:R-:W-:Y:S02]  /*2430*/  IMAD.MOV.U32 R6, RZ, RZ, 0x0 ;  /* 0x00000000ff067424 */ /* 0x000fe400078e00ff */
[----:B------:R-:W-:-:S10]  /*2440*/  IMAD.MOV.U32 R7, RZ, RZ, -0x80000 ;  /* 0xfff80000ff077424 */ /* 0x000fd400078e00ff */
[----:B------:R-:W-:Y:S05]  /*2450*/  @!P0 BRA `(.L_x_26) ;  /* 0x0000000000408947 */ /* 0x000fea0003800000 */
[----:B------:R-:W-:Y:S02]  /*2460*/  ISETP.NE.AND P0, PT, R3, 0x7ff00000, PT ;  /* 0x7ff000000300780c */ /* 0x000fe40003f05270 */
[----:B------:R-:W-:Y:S02]  /*2470*/  LOP3.LUT R11, R21, 0x80000000, R11, 0x48, !PT ;  /* 0x80000000150b7812 */ /* 0x000fe400078e480b */
[----:B------:R-:W-:-:S13]  /*2480*/  ISETP.EQ.OR P0, PT, R4, RZ, !P0 ;  /* 0x000000ff0400720c */ /* 0x000fda0004702670 */
[----:B------:R-:W-:Y:S01]  /*2490*/  @P0 LOP3.LUT R3, R11, 0x7ff00000, RZ, 0xfc, !PT ;  /* 0x7ff000000b030812 */ /* 0x000fe200078efcff */
[----:B------:R-:W-:Y:S01]  /*24a0*/  @!P0 IMAD.MOV.U32 R6, RZ, RZ, RZ ;  /* 0x000000ffff068224 */ /* 0x000fe200078e00ff */
[----:B------:R-:W-:Y:S01]  /*24b0*/  @!P0 MOV R7, R11 ;  /* 0x0000000b00078202 */ /* 0x000fe20000000f00 */
[----:B------:R-:W-:Y:S02]  /*24c0*/  @P0 IMAD.MOV.U32 R6, RZ, RZ, RZ ;  /* 0x000000ffff060224 */ /* 0x000fe400078e00ff */
[----:B------:R-:W-:Y:S01]  /*24d0*/  @P0 IMAD.MOV.U32 R7, RZ, RZ, R3 ;  /* 0x000000ffff070224 */ /* 0x000fe200078e0003 */
[----:B------:R-:W-:Y:S06]  /*24e0*/  BRA `(.L_x_26) ;  /* 0x00000000001c7947 */ /* 0x000fec0003800000 */
.L_x_28:
[----:B------:R-:W-:Y:S01]  /*24f0*/  LOP3.LUT R3, R11, 0x80000, RZ, 0xfc, !PT ;  /* 0x000800000b037812 */ /* 0x000fe200078efcff */
[----:B------:R-:W-:-:S04]  /*2500*/  IMAD.MOV.U32 R6, RZ, RZ, R10 ;  /* 0x000000ffff067224 */ /* 0x000fc800078e000a */
[----:B------:R-:W-:Y:S01]  /*2510*/  IMAD.MOV.U32 R7, RZ, RZ, R3 ;  /* 0x000000ffff077224 */ /* 0x000fe200078e0003 */
[----:B------:R-:W-:Y:S06]  /*2520*/  BRA `(.L_x_26) ;  /* 0x00000000000c7947 */ /* 0x000fec0003800000 */
.L_x_27:
[----:B------:R-:W-:Y:S01]  /*2530*/  LOP3.LUT R3, R21, 0x80000, RZ, 0xfc, !PT ;  /* 0x0008000015037812 */ /* 0x000fe200078efcff */
[----:B------:R-:W-:-:S03]  /*2540*/  IMAD.MOV.U32 R6, RZ, RZ, R20 ;  /* 0x000000ffff067224 */ /* 0x000fc600078e0014 */
[----:B------:R-:W-:-:S07]  /*2550*/  MOV R7, R3 ;  /* 0x0000000300077202 */ /* 0x000fce0000000f00 */
.L_x_26:
[----:B------:R-:W-:Y:S05]  /*2560*/  BSYNC.RECONVERGENT B1 ;  /* 0x0000000000017941 */ /* 0x000fea0003800200 */
.L_x_24:
[----:B------:R-:W-:Y:S02]  /*2570*/  IMAD.MOV.U32 R4, RZ, RZ, R6 ;  /* 0x000000ffff047224 */ /* 0x000fe400078e0006 */
[----:B------:R-:W-:Y:S02]  /*2580*/  IMAD.MOV.U32 R3, RZ, RZ, R7 ;  /* 0x000000ffff037224 */ /* 0x000fe400078e0007 */
[----:B------:R-:W-:Y:S02]  /*2590*/  IMAD.MOV.U32 R6, RZ, RZ, R0 ;  /* 0x000000ffff067224 */ /* 0x000fe400078e0000 */
[----:B------:R-:W-:-:S04]  /*25a0*/  IMAD.MOV.U32 R7, RZ, RZ, 0x0 ;  /* 0x00000000ff077424 */ /* 0x000fc800078e00ff */
[----:B------:R-:W-:Y:S05]  /*25b0*/  RET.REL.NODEC R6 `(_Z17kernComputeForcesPdS_S_S_S_i) ;  /* 0xffffffd806907950 */ /* 0x000fea0003c3ffff */
.L_x_29:
[----:B------:R-:W-:-:S00]  /*25c0*/  BRA `(.L_x_29) ;  /* 0xfffffffc00fc7947 */ /* 0x000fc0000383ffff */
[----:B------:R-:W-:-:S00]  /*25d0*/  NOP ;  /* 0x0000000000007918 */ /* 0x000fc00000000000 */
        /* <DEDUP_REMOVED lines=10> */
.L_x_31:


//--------------------- .text._Z17vecAddThreeKernelPcS_S_S_i --------------------------
	.section	.text._Z17vecAddThreeKernelPcS_S_S_i,"ax",@progbits
	.align	128
        .global         _Z17vecAddThreeKernelPcS_S_S_i
        .type           _Z17vecAddThreeKernelPcS_S_S_i,@function
        .size           _Z17vecAddThreeKernelPcS_S_S_i,(.L_x_33 - _Z17vecAddThreeKernelPcS_S_S_i)
        .other          _Z17vecAddThreeKernelPcS_S_S_i,@"STO_CUDA_ENTRY STV_DEFAULT"
_Z17vecAddThreeKernelPcS_S_S_i:
.text._Z17vecAddThreeKernelPcS_S_S_i:
[----:B------:R-:W-:Y:S01]  /*0000*/  LDC R1, c[0x0][0x37c] ;  /* 0x0000df00ff017b82 */ /* 0x000fe20000000800 */
[----:B------:R-:W0:Y:S07]  /*0010*/  S2R R3, SR_TID.X ;  /* 0x0000000000037919 */ /* 0x000e2e0000002100 */
[----:B------:R-:W0:Y:S01]  /*0020*/  S2UR UR4, SR_CTAID.X ;  /* 0x00000000000479c3 */ /* 0x000e220000002500 */
[----:B------:R-:W1:Y:S07]  /*0030*/  LDCU UR5, c[0x0][0x3a0] ;  /* 0x00007400ff0577ac */ /* 0x000e6e0008000800 */
[----:B------:R-:W0:Y:S02]  /*0040*/  LDC R8, c[0x0][0x360] ;  /* 0x0000d800ff087b82 */ /* 0x000e240000000800 */
[----:B0-----:R-:W-:-:S05]  /*0050*/  IMAD R8, R8, UR4, R3 ;  /* 0x0000000408087c24 */ /* 0x001fca000f8e0203 */
[----:B-1----:R-:W-:-:S13]  /*0060*/  ISETP.GE.AND P0, PT, R8, UR5, PT ;  /* 0x0000000508007c0c */ /* 0x002fda000bf06270 */
[----:B------:R-:W-:Y:S05]  /*0070*/  @P0 EXIT ;  /* 0x000000000000094d */ /* 0x000fea0003800000 */
[----:B------:R-:W0:Y:S01]  /*0080*/  LDCU.128 UR8, c[0x0][0x380] ;  /* 0x00007000ff0877ac */ /* 0x000e220008000c00 */
[----:B------:R-:W-:Y:S01]  /*0090*/  SHF.R.S32.HI R0, RZ, 0x1f, R8 ;  /* 0x0000001fff007819 */ /* 0x000fe20000011408 */
[----:B------:R-:W1:Y:S01]  /*00a0*/  LDCU.128 UR12, c[0x0][0x390] ;  /* 0x00007200ff0c77ac */ /* 0x000e620008000c00 */
[----:B------:R-:W2:Y:S01]  /*00b0*/  LDCU.64 UR4, c[0x0][0x358] ;  /* 0x00006b00ff0477ac */ /* 0x000ea20008000a00 */
[C---:B0-----:R-:W-:Y:S02]  /*00c0*/  IADD3 R4, P1, PT, R8.reuse, UR10, RZ ;  /* 0x0000000a08047c10 */ /* 0x041fe4000ff3e0ff */
[C---:B------:R-:W-:Y:S02]  /*00d0*/  IADD3 R2, P0, PT, R8.reuse, UR8, RZ ;  /* 0x0000000808027c10 */ /* 0x040fe4000ff1e0ff */
[----:B-1----:R-:W-:Y:S02]  /*00e0*/  IADD3 R6, P2, PT, R8, UR12, RZ ;  /* 0x0000000c08067c10 */ /* 0x002fe4000ff5e0ff */
[----:B------:R-:W-:-:S02]  /*00f0*/  IADD3.X R5, PT, PT, R0, UR11, RZ, P1, !PT ;  /* 0x0000000b00057c10 */ /* 0x000fc40008ffe4ff */
[C---:B------:R-:W-:Y:S02]  /*0100*/  IADD3.X R3, PT, PT, R0.reuse, UR9, RZ, P0, !PT ;  /* 0x0000000900037c10 */ /* 0x040fe400087fe4ff */
[----:B------:R-:W-:Y:S02]  /*0110*/  IADD3.X R7, PT, PT, R0, UR13, RZ, P2, !PT ;  /* 0x0000000d00077c10 */ /* 0x000fe400097fe4ff */
[----:B--2---:R-:W2:Y:S04]  /*0120*/  LDG.E.U8 R5, desc[UR4][R4.64] ;  /* 0x0000000404057981 */ /* 0x004ea8000c1e1100 */
[----:B------:R-:W2:Y:S04]  /*0130*/  LDG.E.U8 R2, desc[UR4][R2.64] ;  /* 0x0000000402027981 */ /* 0x000ea8000c1e1100 */
[----:B------:R-:W2:Y:S01]  /*0140*/  LDG.E.U8 R6, desc[UR4][R6.64] ;  /* 0x0000000406067981 */ /* 0x000ea2000c1e1100 */
[----:B------:R-:W-:-:S04]  /*0150*/  IADD3 R8, P0, PT, R8, UR14, RZ ;  /* 0x0000000e08087c10 */ /* 0x000fc8000ff1e0ff */
[----:B------:R-:W-:Y:S02]  /*0160*/  IADD3.X R9, PT, PT, R0, UR15, RZ, P0, !PT ;  /* 0x0000000f00097c10 */ /* 0x000fe400087fe4ff */
[----:B--2---:R-:W-:-:S05]  /*0170*/  IADD3 R11, PT, PT, R6, R5, R2 ;  /* 0x00000005060b7210 */ /* 0x004fca0007ffe002 */
[----:B------:R-:W-:Y:S01]  /*0180*/  STG.E.U8 desc[UR4][R8.64], R11 ;  /* 0x0000000b08007986 */ /* 0x000fe2000c101104 */
[----:B------:R-:W-:Y:S05]  /*0190*/  EXIT ;  /* 0x000000000000794d */ /* 0x000fea0003800000 */
.L_x_30:
        /* <DEDUP_REMOVED lines=14> */
.L_x_33:


//--------------------- .nv.global.init           --------------------------
	.section	.nv.global.init,"aw",@progbits
.nv.global.init:
	.type		$str,@object
	.size		$str,(.L_0 - $str)
$str:
        /*0000*/ 	.byte	0x4c, 0x4f, 0x4f, 0x50, 0x20, 0x6f, 0x6e, 0x20, 0x49, 0x4e, 0x44, 0x45, 0x58, 0x20, 0x25, 0x64
        /*0010*/ 	.byte	0x20, 0x50, 0x41, 0x53, 0x53, 0x20, 0x25, 0x64, 0x0a, 0x00
.L_0:


//--------------------- .nv.shared.reserved.0     --------------------------
	.section	.nv.shared.reserved.0,"aw",@nobits
	.weak		__nv_reservedSMEM_offset_0_alias
	.size		__nv_reservedSMEM_offset_0_alias, 0, 64
	.other		__nv_reservedSMEM_offset_0_alias,@"STO_CUDA_RESERVED_SHARED STV_DEFAULT"
__nv_reservedSMEM_offset_0_alias:
	.zero		0
	.zero		64


//--------------------- .nv.constant0._Z17kernComputeForcesPdS_S_S_S_i --------------------------
	.section	.nv.constant0._Z17kernComputeForcesPdS_S_S_S_i,"a",@progbits
	.sectionflags	@""
	.align	4
.nv.constant0._Z17kernComputeForcesPdS_S_S_S_i:
	.zero		940


//--------------------- .nv.constant0._Z17vecAddThreeKernelPcS_S_S_i --------------------------
	.section	.nv.constant0._Z17vecAddThreeKernelPcS_S_S_i,"a",@progbits
	.sectionflags	@""
	.align	4
.nv.constant0._Z17vecAddThreeKernelPcS_S_S_i:
	.zero		932


//--------------------- SYMBOLS --------------------------

	.type		.nv.reservedSmem.offset0,@object
	.size		.nv.reservedSmem.offset0,0x4
	.type		vprintf,@function
